//
// Generated by NVIDIA NVVM Compiler
//
// Compiler Build ID: CL-36424714
// Cuda compilation tools, release 13.0, V13.0.88
// Based on NVVM 20.0.0
//

.version 9.0
.target sm_100
.address_size 64

	// .globl	_Z4initjP17curandStateXORWOWi
.global .align 4 .b8 precalc_xorwow_matrix[102400];
.global .align 4 .b8 precalc_xorwow_offset_matrix[102400];
.global .align 4 .b8 mrg32k3aM1[2304];
.global .align 4 .b8 mrg32k3aM2[2304];
.global .align 4 .b8 mrg32k3aM1SubSeq[2016];
.global .align 4 .b8 mrg32k3aM2SubSeq[2016];
.global .align 4 .b8 mrg32k3aM1Seq[2304];
.global .align 4 .b8 mrg32k3aM2Seq[2304];
.const .align 8 .b8 __cr_lgamma_table[72];

.visible .entry _Z4initjP17curandStateXORWOWi(
	.param .u32 _Z4initjP17curandStateXORWOWi_param_0,
	.param .u64 .ptr .align 1 _Z4initjP17curandStateXORWOWi_param_1,
	.param .u32 _Z4initjP17curandStateXORWOWi_param_2
)
{
	.reg .pred 	%p<25>;
	.reg .b32 	%r<410>;
	.reg .b64 	%rd<18>;

	ld.param.u32 	%r183, [_Z4initjP17curandStateXORWOWi_param_0];
	ld.param.u64 	%rd8, [_Z4initjP17curandStateXORWOWi_param_1];
	ld.param.u32 	%r184, [_Z4initjP17curandStateXORWOWi_param_2];
	mov.u32 	%r185, %tid.x;
	mov.u32 	%r186, %ctaid.x;
	mov.u32 	%r187, %ntid.x;
	mad.lo.s32 	%r1, %r186, %r187, %r185;
	setp.ge.s32 	%p1, %r1, %r184;
	@%p1 bra 	$L__BB0_44;
	cvta.to.global.u64 	%rd9, %rd8;
	cvt.s64.s32 	%rd17, %r1;
	mul.wide.s32 	%rd10, %r1, 48;
	add.s64 	%rd2, %rd9, %rd10;
	xor.b32  	%r188, %r183, -1429050551;
	mul.lo.s32 	%r189, %r188, 1099087573;
	add.s32 	%r190, %r189, -638133224;
	add.s32 	%r191, %r189, 123456789;
	st.global.v2.u32 	[%rd2], {%r190, %r191};
	xor.b32  	%r192, %r189, 362436069;
	mov.b32 	%r193, -123459836;
	st.global.v2.u32 	[%rd2+8], {%r192, %r193};
	add.s32 	%r194, %r189, 5783321;
	mov.b32 	%r195, -589760388;
	st.global.v2.u32 	[%rd2+16], {%r195, %r194};
	setp.eq.s32 	%p2, %r1, 0;
	@%p2 bra 	$L__BB0_43;
	mov.b32 	%r316, 0;
	mov.u64 	%rd12, precalc_xorwow_matrix;
$L__BB0_3:
	and.b64  	%rd4, %rd17, 3;
	setp.eq.s64 	%p3, %rd4, 0;
	@%p3 bra 	$L__BB0_42;
	mul.wide.u32 	%rd11, %r316, 3200;
	add.s64 	%rd5, %rd12, %rd11;
	cvt.u32.u64 	%r3, %rd4;
	mov.b32 	%r317, 0;
$L__BB0_5:
	mov.b32 	%r330, 0;
	mov.u32 	%r331, %r330;
	mov.u32 	%r332, %r330;
	mov.u32 	%r333, %r330;
	mov.u32 	%r334, %r330;
	mov.u32 	%r323, %r330;
$L__BB0_6:
	mul.wide.u32 	%rd13, %r323, 4;
	add.s64 	%rd14, %rd2, %rd13;
	ld.global.u32 	%r11, [%rd14+4];
	shl.b32 	%r12, %r323, 5;
	mov.b32 	%r329, 0;
$L__BB0_7:
	.pragma "nounroll";
	shr.u32 	%r200, %r11, %r329;
	and.b32  	%r201, %r200, 1;
	setp.eq.b32 	%p4, %r201, 1;
	not.pred 	%p5, %p4;
	add.s32 	%r202, %r12, %r329;
	mul.lo.s32 	%r203, %r202, 5;
	mul.wide.u32 	%rd15, %r203, 4;
	add.s64 	%rd6, %rd5, %rd15;
	@%p5 bra 	$L__BB0_9;
	ld.global.u32 	%r204, [%rd6];
	xor.b32  	%r334, %r334, %r204;
	ld.global.u32 	%r205, [%rd6+4];
	xor.b32  	%r333, %r333, %r205;
	ld.global.u32 	%r206, [%rd6+8];
	xor.b32  	%r332, %r332, %r206;
	ld.global.u32 	%r207, [%rd6+12];
	xor.b32  	%r331, %r331, %r207;
	ld.global.u32 	%r208, [%rd6+16];
	xor.b32  	%r330, %r330, %r208;
$L__BB0_9:
	and.b32  	%r210, %r200, 2;
	setp.eq.s32 	%p6, %r210, 0;
	@%p6 bra 	$L__BB0_11;
	ld.global.u32 	%r211, [%rd6+20];
	xor.b32  	%r334, %r334, %r211;
	ld.global.u32 	%r212, [%rd6+24];
	xor.b32  	%r333, %r333, %r212;
	ld.global.u32 	%r213, [%rd6+28];
	xor.b32  	%r332, %r332, %r213;
	ld.global.u32 	%r214, [%rd6+32];
	xor.b32  	%r331, %r331, %r214;
	ld.global.u32 	%r215, [%rd6+36];
	xor.b32  	%r330, %r330, %r215;
$L__BB0_11:
	and.b32  	%r217, %r200, 4;
	setp.eq.s32 	%p7, %r217, 0;
	@%p7 bra 	$L__BB0_13;
	ld.global.u32 	%r218, [%rd6+40];
	xor.b32  	%r334, %r334, %r218;
	ld.global.u32 	%r219, [%rd6+44];
	xor.b32  	%r333, %r333, %r219;
	ld.global.u32 	%r220, [%rd6+48];
	xor.b32  	%r332, %r332, %r220;
	ld.global.u32 	%r221, [%rd6+52];
	xor.b32  	%r331, %r331, %r221;
	ld.global.u32 	%r222, [%rd6+56];
	xor.b32  	%r330, %r330, %r222;
$L__BB0_13:
	and.b32  	%r224, %r200, 8;
	setp.eq.s32 	%p8, %r224, 0;
	@%p8 bra 	$L__BB0_15;
	ld.global.u32 	%r225, [%rd6+60];
	xor.b32  	%r334, %r334, %r225;
	ld.global.u32 	%r226, [%rd6+64];
	xor.b32  	%r333, %r333, %r226;
	ld.global.u32 	%r227, [%rd6+68];
	xor.b32  	%r332, %r332, %r227;
	ld.global.u32 	%r228, [%rd6+72];
	xor.b32  	%r331, %r331, %r228;
	ld.global.u32 	%r229, [%rd6+76];
	xor.b32  	%r330, %r330, %r229;
$L__BB0_15:
	and.b32  	%r231, %r200, 16;
	setp.eq.s32 	%p9, %r231, 0;
	@%p9 bra 	$L__BB0_17;
	ld.global.u32 	%r232, [%rd6+80];
	xor.b32  	%r334, %r334, %r232;
	ld.global.u32 	%r233, [%rd6+84];
	xor.b32  	%r333, %r333, %r233;
	ld.global.u32 	%r234, [%rd6+88];
	xor.b32  	%r332, %r332, %r234;
	ld.global.u32 	%r235, [%rd6+92];
	xor.b32  	%r331, %r331, %r235;
	ld.global.u32 	%r236, [%rd6+96];
	xor.b32  	%r330, %r330, %r236;
$L__BB0_17:
	and.b32  	%r238, %r200, 32;
	setp.eq.s32 	%p10, %r238, 0;
	@%p10 bra 	$L__BB0_19;
	ld.global.u32 	%r239, [%rd6+100];
	xor.b32  	%r334, %r334, %r239;
	ld.global.u32 	%r240, [%rd6+104];
	xor.b32  	%r333, %r333, %r240;
	ld.global.u32 	%r241, [%rd6+108];
	xor.b32  	%r332, %r332, %r241;
	ld.global.u32 	%r242, [%rd6+112];
	xor.b32  	%r331, %r331, %r242;
	ld.global.u32 	%r243, [%rd6+116];
	xor.b32  	%r330, %r330, %r243;
$L__BB0_19:
	and.b32  	%r245, %r200, 64;
	setp.eq.s32 	%p11, %r245, 0;
	@%p11 bra 	$L__BB0_21;
	ld.global.u32 	%r246, [%rd6+120];
	xor.b32  	%r334, %r334, %r246;
	ld.global.u32 	%r247, [%rd6+124];
	xor.b32  	%r333, %r333, %r247;
	ld.global.u32 	%r248, [%rd6+128];
	xor.b32  	%r332, %r332, %r248;
	ld.global.u32 	%r249, [%rd6+132];
	xor.b32  	%r331, %r331, %r249;
	ld.global.u32 	%r250, [%rd6+136];
	xor.b32  	%r330, %r330, %r250;
$L__BB0_21:
	and.b32  	%r252, %r200, 128;
	setp.eq.s32 	%p12, %r252, 0;
	@%p12 bra 	$L__BB0_23;
	ld.global.u32 	%r253, [%rd6+140];
	xor.b32  	%r334, %r334, %r253;
	ld.global.u32 	%r254, [%rd6+144];
	xor.b32  	%r333, %r333, %r254;
	ld.global.u32 	%r255, [%rd6+148];
	xor.b32  	%r332, %r332, %r255;
	ld.global.u32 	%r256, [%rd6+152];
	xor.b32  	%r331, %r331, %r256;
	ld.global.u32 	%r257, [%rd6+156];
	xor.b32  	%r330, %r330, %r257;
$L__BB0_23:
	and.b32  	%r259, %r200, 256;
	setp.eq.s32 	%p13, %r259, 0;
	@%p13 bra 	$L__BB0_25;
	ld.global.u32 	%r260, [%rd6+160];
	xor.b32  	%r334, %r334, %r260;
	ld.global.u32 	%r261, [%rd6+164];
	xor.b32  	%r333, %r333, %r261;
	ld.global.u32 	%r262, [%rd6+168];
	xor.b32  	%r332, %r332, %r262;
	ld.global.u32 	%r263, [%rd6+172];
	xor.b32  	%r331, %r331, %r263;
	ld.global.u32 	%r264, [%rd6+176];
	xor.b32  	%r330, %r330, %r264;
$L__BB0_25:
	and.b32  	%r266, %r200, 512;
	setp.eq.s32 	%p14, %r266, 0;
	@%p14 bra 	$L__BB0_27;
	ld.global.u32 	%r267, [%rd6+180];
	xor.b32  	%r334, %r334, %r267;
	ld.global.u32 	%r268, [%rd6+184];
	xor.b32  	%r333, %r333, %r268;
	ld.global.u32 	%r269, [%rd6+188];
	xor.b32  	%r332, %r332, %r269;
	ld.global.u32 	%r270, [%rd6+192];
	xor.b32  	%r331, %r331, %r270;
	ld.global.u32 	%r271, [%rd6+196];
	xor.b32  	%r330, %r330, %r271;
$L__BB0_27:
	and.b32  	%r273, %r200, 1024;
	setp.eq.s32 	%p15, %r273, 0;
	@%p15 bra 	$L__BB0_29;
	ld.global.u32 	%r274, [%rd6+200];
	xor.b32  	%r334, %r334, %r274;
	ld.global.u32 	%r275, [%rd6+204];
	xor.b32  	%r333, %r333, %r275;
	ld.global.u32 	%r276, [%rd6+208];
	xor.b32  	%r332, %r332, %r276;
	ld.global.u32 	%r277, [%rd6+212];
	xor.b32  	%r331, %r331, %r277;
	ld.global.u32 	%r278, [%rd6+216];
	xor.b32  	%r330, %r330, %r278;
$L__BB0_29:
	and.b32  	%r280, %r200, 2048;
	setp.eq.s32 	%p16, %r280, 0;
	@%p16 bra 	$L__BB0_31;
	ld.global.u32 	%r281, [%rd6+220];
	xor.b32  	%r334, %r334, %r281;
	ld.global.u32 	%r282, [%rd6+224];
	xor.b32  	%r333, %r333, %r282;
	ld.global.u32 	%r283, [%rd6+228];
	xor.b32  	%r332, %r332, %r283;
	ld.global.u32 	%r284, [%rd6+232];
	xor.b32  	%r331, %r331, %r284;
	ld.global.u32 	%r285, [%rd6+236];
	xor.b32  	%r330, %r330, %r285;
$L__BB0_31:
	and.b32  	%r287, %r200, 4096;
	setp.eq.s32 	%p17, %r287, 0;
	@%p17 bra 	$L__BB0_33;
	ld.global.u32 	%r288, [%rd6+240];
	xor.b32  	%r334, %r334, %r288;
	ld.global.u32 	%r289, [%rd6+244];
	xor.b32  	%r333, %r333, %r289;
	ld.global.u32 	%r290, [%rd6+248];
	xor.b32  	%r332, %r332, %r290;
	ld.global.u32 	%r291, [%rd6+252];
	xor.b32  	%r331, %r331, %r291;
	ld.global.u32 	%r292, [%rd6+256];
	xor.b32  	%r330, %r330, %r292;
$L__BB0_33:
	and.b32  	%r294, %r200, 8192;
	setp.eq.s32 	%p18, %r294, 0;
	@%p18 bra 	$L__BB0_35;
	ld.global.u32 	%r295, [%rd6+260];
	xor.b32  	%r334, %r334, %r295;
	ld.global.u32 	%r296, [%rd6+264];
	xor.b32  	%r333, %r333, %r296;
	ld.global.u32 	%r297, [%rd6+268];
	xor.b32  	%r332, %r332, %r297;
	ld.global.u32 	%r298, [%rd6+272];
	xor.b32  	%r331, %r331, %r298;
	ld.global.u32 	%r299, [%rd6+276];
	xor.b32  	%r330, %r330, %r299;
$L__BB0_35:
	and.b32  	%r301, %r200, 16384;
	setp.eq.s32 	%p19, %r301, 0;
	@%p19 bra 	$L__BB0_37;
	ld.global.u32 	%r302, [%rd6+280];
	xor.b32  	%r334, %r334, %r302;
	ld.global.u32 	%r303, [%rd6+284];
	xor.b32  	%r333, %r333, %r303;
	ld.global.u32 	%r304, [%rd6+288];
	xor.b32  	%r332, %r332, %r304;
	ld.global.u32 	%r305, [%rd6+292];
	xor.b32  	%r331, %r331, %r305;
	ld.global.u32 	%r306, [%rd6+296];
	xor.b32  	%r330, %r330, %r306;
$L__BB0_37:
	and.b32  	%r308, %r200, 32768;
	setp.eq.s32 	%p20, %r308, 0;
	@%p20 bra 	$L__BB0_39;
	ld.global.u32 	%r309, [%rd6+300];
	xor.b32  	%r334, %r334, %r309;
	ld.global.u32 	%r310, [%rd6+304];
	xor.b32  	%r333, %r333, %r310;
	ld.global.u32 	%r311, [%rd6+308];
	xor.b32  	%r332, %r332, %r311;
	ld.global.u32 	%r312, [%rd6+312];
	xor.b32  	%r331, %r331, %r312;
	ld.global.u32 	%r313, [%rd6+316];
	xor.b32  	%r330, %r330, %r313;
$L__BB0_39:
	add.s32 	%r329, %r329, 16;
	setp.ne.s32 	%p21, %r329, 32;
	@%p21 bra 	$L__BB0_7;
	mad.lo.s32 	%r314, %r323, -31, %r12;
	add.s32 	%r323, %r314, 1;
	setp.ne.s32 	%p22, %r323, 5;
	@%p22 bra 	$L__BB0_6;
	st.global.u32 	[%rd2+4], %r334;
	st.global.u32 	[%rd2+8], %r333;
	st.global.u32 	[%rd2+12], %r332;
	st.global.u32 	[%rd2+16], %r331;
	st.global.u32 	[%rd2+20], %r330;
	add.s32 	%r317, %r317, 1;
	setp.lt.u32 	%p23, %r317, %r3;
	@%p23 bra 	$L__BB0_5;
$L__BB0_42:
	shr.u64 	%rd7, %rd17, 2;
	add.s32 	%r316, %r316, 1;
	setp.gt.u64 	%p24, %rd17, 3;
	mov.u64 	%rd17, %rd7;
	@%p24 bra 	$L__BB0_3;
$L__BB0_43:
	mov.b32 	%r315, 0;
	st.global.v2.u32 	[%rd2+24], {%r315, %r315};
	st.global.u32 	[%rd2+32], %r315;
	mov.b64 	%rd16, 0;
	st.global.u64 	[%rd2+40], %rd16;
$L__BB0_44:
	ret;

}
	// .globl	_Z7randomsP17curandStateXORWOWddPdi
.visible .entry _Z7randomsP17curandStateXORWOWddPdi(
	.param .u64 .ptr .align 1 _Z7randomsP17curandStateXORWOWddPdi_param_0,
	.param .f64 _Z7randomsP17curandStateXORWOWddPdi_param_1,
	.param .f64 _Z7randomsP17curandStateXORWOWddPdi_param_2,
	.param .u64 .ptr .align 1 _Z7randomsP17curandStateXORWOWddPdi_param_3,
	.param .u32 _Z7randomsP17curandStateXORWOWddPdi_param_4
)
{
	.reg .pred 	%p<22>;
	.reg .b32 	%r<210>;
	.reg .b64 	%rd<21>;
	.reg .b64 	%fd<203>;

	ld.param.u64 	%rd2, [_Z7randomsP17curandStateXORWOWddPdi_param_0];
	ld.param.f64 	%fd44, [_Z7randomsP17curandStateXORWOWddPdi_param_1];
	ld.param.u32 	%r68, [_Z7randomsP17curandStateXORWOWddPdi_param_4];
	mov.u32 	%r69, %tid.x;
	mov.u32 	%r70, %ctaid.x;
	mov.u32 	%r71, %ntid.x;
	mad.lo.s32 	%r1, %r70, %r71, %r69;
	setp.ge.s32 	%p1, %r1, %r68;
	@%p1 bra 	$L__BB1_33;
	cvta.to.global.u64 	%rd4, %rd2;
	add.f64 	%fd1, %fd44, 0dBFD5555555555555;
	sqrt.rn.f64 	%fd46, %fd1;
	mov.f64 	%fd47, 0d3FD5555555555555;
	div.rn.f64 	%fd2, %fd47, %fd46;
	mul.wide.s32 	%rd5, %r1, 48;
	add.s64 	%rd1, %rd4, %rd5;
	mov.b32 	%r72, 1127219200;
	mov.b32 	%r73, -2147483648;
	mov.b64 	%fd3, {%r73, %r72};
	ld.global.u32 	%r190, [%rd1+28];
	ld.global.v2.u32 	{%r184, %r187}, [%rd1];
	ld.global.v2.u32 	{%r186, %r180}, [%rd1+8];
	ld.global.v2.u32 	{%r179, %r185}, [%rd1+16];
$L__BB1_2:
	mov.u32 	%r189, %r187;
	mov.u32 	%r188, %r186;
	mov.u32 	%r186, %r179;
	mov.u32 	%r187, %r180;
$L__BB1_3:
	setp.eq.s32 	%p2, %r190, 1;
	@%p2 bra 	$L__BB1_14;
	shr.u32 	%r75, %r189, 2;
	xor.b32  	%r76, %r75, %r189;
	shl.b32 	%r77, %r185, 4;
	shl.b32 	%r78, %r76, 1;
	xor.b32  	%r79, %r78, %r77;
	xor.b32  	%r80, %r79, %r76;
	xor.b32  	%r23, %r80, %r185;
	add.s32 	%r81, %r184, %r23;
	add.s32 	%r82, %r81, 362437;
	shr.u32 	%r83, %r188, 2;
	xor.b32  	%r84, %r83, %r188;
	shl.b32 	%r85, %r23, 4;
	shl.b32 	%r86, %r84, 1;
	xor.b32  	%r87, %r86, %r85;
	xor.b32  	%r88, %r87, %r84;
	xor.b32  	%r24, %r88, %r23;
	add.s32 	%r89, %r184, %r24;
	add.s32 	%r90, %r89, 724874;
	shr.u32 	%r91, %r187, 2;
	xor.b32  	%r92, %r91, %r187;
	shl.b32 	%r93, %r24, 4;
	shl.b32 	%r94, %r92, 1;
	xor.b32  	%r95, %r94, %r93;
	xor.b32  	%r96, %r95, %r92;
	xor.b32  	%r25, %r96, %r24;
	add.s32 	%r97, %r184, %r25;
	add.s32 	%r98, %r97, 1087311;
	shr.u32 	%r99, %r186, 2;
	xor.b32  	%r100, %r99, %r186;
	shl.b32 	%r101, %r25, 4;
	shl.b32 	%r102, %r100, 1;
	xor.b32  	%r103, %r102, %r101;
	xor.b32  	%r104, %r103, %r100;
	xor.b32  	%r180, %r104, %r25;
	add.s32 	%r184, %r184, 1449748;
	add.s32 	%r105, %r180, %r184;
	cvt.u64.u32 	%rd6, %r82;
	mul.wide.u32 	%rd7, %r90, 2097152;
	xor.b64  	%rd8, %rd7, %rd6;
	cvt.rn.f64.u64 	%fd48, %rd8;
	fma.rn.f64 	%fd191, %fd48, 0d3CA0000000000000, 0d3C90000000000000;
	cvt.u64.u32 	%rd9, %r98;
	mul.wide.u32 	%rd10, %r105, 2097152;
	xor.b64  	%rd11, %rd10, %rd9;
	cvt.rn.f64.u64 	%fd49, %rd11;
	fma.rn.f64 	%fd5, %fd49, 0d3CB0000000000000, 0d3CA0000000000000;
	{
	.reg .b32 %temp; 
	mov.b64 	{%temp, %r191}, %fd191;
	}
	{
	.reg .b32 %temp; 
	mov.b64 	{%r192, %temp}, %fd191;
	}
	setp.gt.s32 	%p3, %r191, 1048575;
	mov.b32 	%r193, -1023;
	@%p3 bra 	$L__BB1_6;
	mul.f64 	%fd191, %fd191, 0d4350000000000000;
	{
	.reg .b32 %temp; 
	mov.b64 	{%temp, %r191}, %fd191;
	}
	{
	.reg .b32 %temp; 
	mov.b64 	{%r192, %temp}, %fd191;
	}
	mov.b32 	%r193, -1077;
$L__BB1_6:
	add.s32 	%r107, %r191, -1;
	setp.gt.u32 	%p4, %r107, 2146435070;
	@%p4 bra 	$L__BB1_10;
	shr.u32 	%r110, %r191, 20;
	add.s32 	%r194, %r193, %r110;
	and.b32  	%r111, %r191, 1048575;
	or.b32  	%r112, %r111, 1072693248;
	mov.b64 	%fd192, {%r192, %r112};
	setp.lt.u32 	%p6, %r112, 1073127583;
	@%p6 bra 	$L__BB1_9;
	{
	.reg .b32 %temp; 
	mov.b64 	{%r113, %temp}, %fd192;
	}
	{
	.reg .b32 %temp; 
	mov.b64 	{%temp, %r114}, %fd192;
	}
	add.s32 	%r115, %r114, -1048576;
	mov.b64 	%fd192, {%r113, %r115};
	add.s32 	%r194, %r194, 1;
$L__BB1_9:
	add.f64 	%fd51, %fd192, 0dBFF0000000000000;
	add.f64 	%fd52, %fd192, 0d3FF0000000000000;
	rcp.approx.ftz.f64 	%fd53, %fd52;
	neg.f64 	%fd54, %fd52;
	fma.rn.f64 	%fd55, %fd54, %fd53, 0d3FF0000000000000;
	fma.rn.f64 	%fd56, %fd55, %fd55, %fd55;
	fma.rn.f64 	%fd57, %fd56, %fd53, %fd53;
	mul.f64 	%fd58, %fd51, %fd57;
	fma.rn.f64 	%fd59, %fd51, %fd57, %fd58;
	mul.f64 	%fd60, %fd59, %fd59;
	fma.rn.f64 	%fd61, %fd60, 0d3EB1380B3AE80F1E, 0d3ED0EE258B7A8B04;
	fma.rn.f64 	%fd62, %fd61, %fd60, 0d3EF3B2669F02676F;
	fma.rn.f64 	%fd63, %fd62, %fd60, 0d3F1745CBA9AB0956;
	fma.rn.f64 	%fd64, %fd63, %fd60, 0d3F3C71C72D1B5154;
	fma.rn.f64 	%fd65, %fd64, %fd60, 0d3F624924923BE72D;
	fma.rn.f64 	%fd66, %fd65, %fd60, 0d3F8999999999A3C4;
	fma.rn.f64 	%fd67, %fd66, %fd60, 0d3FB5555555555554;
	sub.f64 	%fd68, %fd51, %fd59;
	add.f64 	%fd69, %fd68, %fd68;
	neg.f64 	%fd70, %fd59;
	fma.rn.f64 	%fd71, %fd70, %fd51, %fd69;
	mul.f64 	%fd72, %fd57, %fd71;
	mul.f64 	%fd73, %fd60, %fd67;
	fma.rn.f64 	%fd74, %fd73, %fd59, %fd72;
	xor.b32  	%r116, %r194, -2147483648;
	mov.b32 	%r117, 1127219200;
	mov.b64 	%fd75, {%r116, %r117};
	sub.f64 	%fd76, %fd75, %fd3;
	fma.rn.f64 	%fd77, %fd76, 0d3FE62E42FEFA39EF, %fd59;
	fma.rn.f64 	%fd78, %fd76, 0dBFE62E42FEFA39EF, %fd77;
	sub.f64 	%fd79, %fd78, %fd59;
	sub.f64 	%fd80, %fd74, %fd79;
	fma.rn.f64 	%fd81, %fd76, 0d3C7ABC9E3B39803F, %fd80;
	add.f64 	%fd193, %fd77, %fd81;
	bra.uni 	$L__BB1_11;
$L__BB1_10:
	fma.rn.f64 	%fd50, %fd191, 0d7FF0000000000000, 0d7FF0000000000000;
	{
	.reg .b32 %temp; 
	mov.b64 	{%temp, %r108}, %fd191;
	}
	and.b32  	%r109, %r108, 2147483647;
	setp.eq.s32 	%p5, %r109, 0;
	selp.f64 	%fd193, 0dFFF0000000000000, %fd50, %p5;
$L__BB1_11:
	mul.f64 	%fd14, %fd193, 0dC000000000000000;
	{
	.reg .b32 %temp; 
	mov.b64 	{%temp, %r118}, %fd5;
	}
	shl.b32 	%r119, %r118, 1;
	setp.gt.u32 	%p7, %r119, -2038431744;
	mov.f64 	%fd82, 0d0000000000000000;
	mul.rn.f64 	%fd83, %fd5, %fd82;
	selp.f64 	%fd15, %fd83, %fd5, %p7;
	{
	.reg .b32 %temp; 
	mov.b64 	{%r120, %temp}, %fd15;
	}
	{
	.reg .b32 %temp; 
	mov.b64 	{%temp, %r121}, %fd15;
	}
	add.s32 	%r122, %r121, 1048576;
	mov.b64 	%fd84, {%r120, %r122};
	cvt.rni.f64.f64 	%fd85, %fd84;
	cvt.rzi.s64.f64 	%rd12, %fd85;
	cvt.u32.u64 	%r123, %rd12;
	fma.rn.f64 	%fd86, %fd85, 0dBFE0000000000000, %fd15;
	mul.f64 	%fd87, %fd86, 0d3CA1A62633145C07;
	fma.rn.f64 	%fd88, %fd86, 0d400921FB54442D18, %fd87;
	mul.rn.f64 	%fd89, %fd88, %fd88;
	fma.rn.f64 	%fd90, %fd89, 0dBDA8FF8320FD8164, 0d3E21EEA7C1EF8528;
	fma.rn.f64 	%fd91, %fd90, %fd89, 0dBE927E4F8E06E6D9;
	fma.rn.f64 	%fd92, %fd91, %fd89, 0d3EFA01A019DDBCE9;
	fma.rn.f64 	%fd93, %fd92, %fd89, 0dBF56C16C16C15D47;
	fma.rn.f64 	%fd94, %fd93, %fd89, 0d3FA5555555555551;
	fma.rn.f64 	%fd95, %fd94, %fd89, 0dBFE0000000000000;
	fma.rn.f64 	%fd96, %fd95, %fd89, 0d3FF0000000000000;
	fma.rn.f64 	%fd97, %fd89, 0d3DE5DB65F9785EBA, 0dBE5AE5F12CB0D246;
	fma.rn.f64 	%fd98, %fd97, %fd89, 0d3EC71DE369ACE392;
	fma.rn.f64 	%fd99, %fd98, %fd89, 0dBF2A01A019DB62A1;
	fma.rn.f64 	%fd100, %fd99, %fd89, 0d3F81111111110818;
	fma.rn.f64 	%fd101, %fd100, %fd89, 0dBFC5555555555554;
	fma.rn.f64 	%fd102, %fd101, %fd89, 0d0000000000000000;
	fma.rn.f64 	%fd103, %fd102, %fd88, %fd88;
	and.b64  	%rd13, %rd12, 1;
	setp.eq.b64 	%p8, %rd13, 1;
	{
	.reg .b32 %temp; 
	mov.b64 	{%temp, %r124}, %fd103;
	}
	{
	.reg .b32 %temp; 
	mov.b64 	{%r125, %temp}, %fd103;
	}
	xor.b32  	%r126, %r124, -2147483648;
	mov.b64 	%fd104, {%r125, %r126};
	selp.f64 	%fd194, %fd96, %fd103, %p8;
	selp.f64 	%fd195, %fd104, %fd96, %p8;
	and.b32  	%r127, %r123, 2;
	setp.eq.s32 	%p9, %r127, 0;
	@%p9 bra 	$L__BB1_13;
	{
	.reg .b32 %temp; 
	mov.b64 	{%temp, %r128}, %fd194;
	}
	{
	.reg .b32 %temp; 
	mov.b64 	{%r129, %temp}, %fd194;
	}
	xor.b32  	%r130, %r128, -2147483648;
	mov.b64 	%fd194, {%r129, %r130};
	{
	.reg .b32 %temp; 
	mov.b64 	{%temp, %r131}, %fd195;
	}
	{
	.reg .b32 %temp; 
	mov.b64 	{%r132, %temp}, %fd195;
	}
	xor.b32  	%r133, %r131, -2147483648;
	mov.b64 	%fd195, {%r132, %r133};
$L__BB1_13:
	sqrt.rn.f64 	%fd105, %fd14;
	mov.f64 	%fd106, 0d0000000000000000;
	add.rn.f64 	%fd107, %fd195, %fd106;
	cvt.rzi.f64.f64 	%fd108, %fd15;
	setp.eq.f64 	%p10, %fd15, %fd108;
	mul.rn.f64 	%fd109, %fd15, %fd106;
	selp.f64 	%fd110, %fd109, %fd194, %p10;
	mul.f64 	%fd196, %fd105, %fd110;
	mul.f64 	%fd111, %fd105, %fd107;
	st.global.f64 	[%rd1+40], %fd111;
	mov.b32 	%r190, 1;
	st.global.u32 	[%rd1+28], %r190;
	mov.u32 	%r186, %r25;
	mov.u32 	%r187, %r24;
	mov.u32 	%r188, %r23;
	mov.u32 	%r189, %r185;
	mov.u32 	%r185, %r180;
	bra.uni 	$L__BB1_15;
$L__BB1_14:
	mov.b32 	%r190, 0;
	st.global.u32 	[%rd1+28], %r190;
	ld.global.f64 	%fd196, [%rd1+40];
	mov.u32 	%r180, %r185;
$L__BB1_15:
	fma.rn.f64 	%fd25, %fd2, %fd196, 0d3FF0000000000000;
	setp.le.f64 	%p11, %fd25, 0d0000000000000000;
	@%p11 bra 	$L__BB1_3;
	mul.f64 	%fd112, %fd25, %fd25;
	mul.f64 	%fd26, %fd25, %fd112;
	shr.u32 	%r136, %r189, 2;
	xor.b32  	%r137, %r136, %r189;
	shl.b32 	%r138, %r180, 4;
	shl.b32 	%r139, %r137, 1;
	xor.b32  	%r140, %r139, %r138;
	xor.b32  	%r141, %r140, %r137;
	xor.b32  	%r179, %r141, %r180;
	add.s32 	%r142, %r184, %r179;
	add.s32 	%r143, %r142, 362437;
	shr.u32 	%r144, %r188, 2;
	xor.b32  	%r145, %r144, %r188;
	shl.b32 	%r146, %r179, 4;
	shl.b32 	%r147, %r145, 1;
	xor.b32  	%r148, %r147, %r146;
	xor.b32  	%r149, %r148, %r145;
	xor.b32  	%r185, %r149, %r179;
	add.s32 	%r184, %r184, 724874;
	add.s32 	%r150, %r185, %r184;
	cvt.u64.u32 	%rd14, %r143;
	mul.wide.u32 	%rd15, %r150, 2097152;
	xor.b64  	%rd16, %rd15, %rd14;
	cvt.rn.f64.u64 	%fd113, %rd16;
	fma.rn.f64 	%fd197, %fd113, 0d3CA0000000000000, 0d3C90000000000000;
	mul.f64 	%fd114, %fd196, 0dBFA0F27BB2FEC56D;
	mul.f64 	%fd115, %fd196, %fd114;
	mul.f64 	%fd116, %fd196, %fd115;
	fma.rn.f64 	%fd117, %fd196, %fd116, 0d3FF0000000000000;
	setp.lt.f64 	%p12, %fd197, %fd117;
	@%p12 bra 	$L__BB1_32;
	{
	.reg .b32 %temp; 
	mov.b64 	{%temp, %r202}, %fd197;
	}
	{
	.reg .b32 %temp; 
	mov.b64 	{%r203, %temp}, %fd197;
	}
	setp.gt.s32 	%p13, %r202, 1048575;
	mov.b32 	%r204, -1023;
	@%p13 bra 	$L__BB1_19;
	mul.f64 	%fd197, %fd197, 0d4350000000000000;
	{
	.reg .b32 %temp; 
	mov.b64 	{%temp, %r202}, %fd197;
	}
	{
	.reg .b32 %temp; 
	mov.b64 	{%r203, %temp}, %fd197;
	}
	mov.b32 	%r204, -1077;
$L__BB1_19:
	add.s32 	%r153, %r202, -1;
	setp.gt.u32 	%p14, %r153, 2146435070;
	@%p14 bra 	$L__BB1_23;
	shr.u32 	%r156, %r202, 20;
	add.s32 	%r205, %r204, %r156;
	and.b32  	%r157, %r202, 1048575;
	or.b32  	%r158, %r157, 1072693248;
	mov.b64 	%fd198, {%r203, %r158};
	setp.lt.u32 	%p16, %r158, 1073127583;
	@%p16 bra 	$L__BB1_22;
	{
	.reg .b32 %temp; 
	mov.b64 	{%r159, %temp}, %fd198;
	}
	{
	.reg .b32 %temp; 
	mov.b64 	{%temp, %r160}, %fd198;
	}
	add.s32 	%r161, %r160, -1048576;
	mov.b64 	%fd198, {%r159, %r161};
	add.s32 	%r205, %r205, 1;
$L__BB1_22:
	add.f64 	%fd119, %fd198, 0dBFF0000000000000;
	add.f64 	%fd120, %fd198, 0d3FF0000000000000;
	rcp.approx.ftz.f64 	%fd121, %fd120;
	neg.f64 	%fd122, %fd120;
	fma.rn.f64 	%fd123, %fd122, %fd121, 0d3FF0000000000000;
	fma.rn.f64 	%fd124, %fd123, %fd123, %fd123;
	fma.rn.f64 	%fd125, %fd124, %fd121, %fd121;
	mul.f64 	%fd126, %fd119, %fd125;
	fma.rn.f64 	%fd127, %fd119, %fd125, %fd126;
	mul.f64 	%fd128, %fd127, %fd127;
	fma.rn.f64 	%fd129, %fd128, 0d3EB1380B3AE80F1E, 0d3ED0EE258B7A8B04;
	fma.rn.f64 	%fd130, %fd129, %fd128, 0d3EF3B2669F02676F;
	fma.rn.f64 	%fd131, %fd130, %fd128, 0d3F1745CBA9AB0956;
	fma.rn.f64 	%fd132, %fd131, %fd128, 0d3F3C71C72D1B5154;
	fma.rn.f64 	%fd133, %fd132, %fd128, 0d3F624924923BE72D;
	fma.rn.f64 	%fd134, %fd133, %fd128, 0d3F8999999999A3C4;
	fma.rn.f64 	%fd135, %fd134, %fd128, 0d3FB5555555555554;
	sub.f64 	%fd136, %fd119, %fd127;
	add.f64 	%fd137, %fd136, %fd136;
	neg.f64 	%fd138, %fd127;
	fma.rn.f64 	%fd139, %fd138, %fd119, %fd137;
	mul.f64 	%fd140, %fd125, %fd139;
	mul.f64 	%fd141, %fd128, %fd135;
	fma.rn.f64 	%fd142, %fd141, %fd127, %fd140;
	xor.b32  	%r162, %r205, -2147483648;
	mov.b32 	%r163, 1127219200;
	mov.b64 	%fd143, {%r162, %r163};
	sub.f64 	%fd144, %fd143, %fd3;
	fma.rn.f64 	%fd145, %fd144, 0d3FE62E42FEFA39EF, %fd127;
	fma.rn.f64 	%fd146, %fd144, 0dBFE62E42FEFA39EF, %fd145;
	sub.f64 	%fd147, %fd146, %fd127;
	sub.f64 	%fd148, %fd142, %fd147;
	fma.rn.f64 	%fd149, %fd144, 0d3C7ABC9E3B39803F, %fd148;
	add.f64 	%fd199, %fd145, %fd149;
	bra.uni 	$L__BB1_24;
$L__BB1_23:
	fma.rn.f64 	%fd118, %fd197, 0d7FF0000000000000, 0d7FF0000000000000;
	{
	.reg .b32 %temp; 
	mov.b64 	{%temp, %r154}, %fd197;
	}
	and.b32  	%r155, %r154, 2147483647;
	setp.eq.s32 	%p15, %r155, 0;
	selp.f64 	%fd199, 0dFFF0000000000000, %fd118, %p15;
$L__BB1_24:
	{
	.reg .b32 %temp; 
	mov.b64 	{%temp, %r206}, %fd26;
	}
	{
	.reg .b32 %temp; 
	mov.b64 	{%r207, %temp}, %fd26;
	}
	setp.gt.s32 	%p17, %r206, 1048575;
	mov.b32 	%r208, -1023;
	mov.f64 	%fd200, %fd26;
	@%p17 bra 	$L__BB1_26;
	mul.f64 	%fd200, %fd26, 0d4350000000000000;
	{
	.reg .b32 %temp; 
	mov.b64 	{%temp, %r206}, %fd200;
	}
	{
	.reg .b32 %temp; 
	mov.b64 	{%r207, %temp}, %fd200;
	}
	mov.b32 	%r208, -1077;
$L__BB1_26:
	add.s32 	%r166, %r206, -1;
	setp.gt.u32 	%p18, %r166, 2146435070;
	@%p18 bra 	$L__BB1_30;
	shr.u32 	%r169, %r206, 20;
	add.s32 	%r209, %r208, %r169;
	and.b32  	%r170, %r206, 1048575;
	or.b32  	%r171, %r170, 1072693248;
	mov.b64 	%fd201, {%r207, %r171};
	setp.lt.u32 	%p20, %r171, 1073127583;
	@%p20 bra 	$L__BB1_29;
	{
	.reg .b32 %temp; 
	mov.b64 	{%r172, %temp}, %fd201;
	}
	{
	.reg .b32 %temp; 
	mov.b64 	{%temp, %r173}, %fd201;
	}
	add.s32 	%r174, %r173, -1048576;
	mov.b64 	%fd201, {%r172, %r174};
	add.s32 	%r209, %r209, 1;
$L__BB1_29:
	add.f64 	%fd151, %fd201, 0dBFF0000000000000;
	add.f64 	%fd152, %fd201, 0d3FF0000000000000;
	rcp.approx.ftz.f64 	%fd153, %fd152;
	neg.f64 	%fd154, %fd152;
	fma.rn.f64 	%fd155, %fd154, %fd153, 0d3FF0000000000000;
	fma.rn.f64 	%fd156, %fd155, %fd155, %fd155;
	fma.rn.f64 	%fd157, %fd156, %fd153, %fd153;
	mul.f64 	%fd158, %fd151, %fd157;
	fma.rn.f64 	%fd159, %fd151, %fd157, %fd158;
	mul.f64 	%fd160, %fd159, %fd159;
	fma.rn.f64 	%fd161, %fd160, 0d3EB1380B3AE80F1E, 0d3ED0EE258B7A8B04;
	fma.rn.f64 	%fd162, %fd161, %fd160, 0d3EF3B2669F02676F;
	fma.rn.f64 	%fd163, %fd162, %fd160, 0d3F1745CBA9AB0956;
	fma.rn.f64 	%fd164, %fd163, %fd160, 0d3F3C71C72D1B5154;
	fma.rn.f64 	%fd165, %fd164, %fd160, 0d3F624924923BE72D;
	fma.rn.f64 	%fd166, %fd165, %fd160, 0d3F8999999999A3C4;
	fma.rn.f64 	%fd167, %fd166, %fd160, 0d3FB5555555555554;
	sub.f64 	%fd168, %fd151, %fd159;
	add.f64 	%fd169, %fd168, %fd168;
	neg.f64 	%fd170, %fd159;
	fma.rn.f64 	%fd171, %fd170, %fd151, %fd169;
	mul.f64 	%fd172, %fd157, %fd171;
	mul.f64 	%fd173, %fd160, %fd167;
	fma.rn.f64 	%fd174, %fd173, %fd159, %fd172;
	xor.b32  	%r175, %r209, -2147483648;
	mov.b32 	%r176, 1127219200;
	mov.b64 	%fd175, {%r175, %r176};
	sub.f64 	%fd176, %fd175, %fd3;
	fma.rn.f64 	%fd177, %fd176, 0d3FE62E42FEFA39EF, %fd159;
	fma.rn.f64 	%fd178, %fd176, 0dBFE62E42FEFA39EF, %fd177;
	sub.f64 	%fd179, %fd178, %fd159;
	sub.f64 	%fd180, %fd174, %fd179;
	fma.rn.f64 	%fd181, %fd176, 0d3C7ABC9E3B39803F, %fd180;
	add.f64 	%fd202, %fd177, %fd181;
	bra.uni 	$L__BB1_31;
$L__BB1_30:
	fma.rn.f64 	%fd150, %fd200, 0d7FF0000000000000, 0d7FF0000000000000;
	{
	.reg .b32 %temp; 
	mov.b64 	{%temp, %r167}, %fd200;
	}
	and.b32  	%r168, %r167, 2147483647;
	setp.eq.s32 	%p19, %r168, 0;
	selp.f64 	%fd202, 0dFFF0000000000000, %fd150, %p19;
$L__BB1_31:
	mov.f64 	%fd182, 0d3FF0000000000000;
	sub.f64 	%fd183, %fd182, %fd26;
	add.f64 	%fd184, %fd183, %fd202;
	mul.f64 	%fd185, %fd1, %fd184;
	mul.f64 	%fd186, %fd196, 0d3FE0000000000000;
	fma.rn.f64 	%fd187, %fd196, %fd186, %fd185;
	setp.geu.f64 	%p21, %fd199, %fd187;
	@%p21 bra 	$L__BB1_2;
$L__BB1_32:
	ld.param.u64 	%rd20, [_Z7randomsP17curandStateXORWOWddPdi_param_3];
	ld.param.f64 	%fd190, [_Z7randomsP17curandStateXORWOWddPdi_param_2];
	st.global.v2.u32 	[%rd1+8], {%r186, %r180};
	st.global.v2.u32 	[%rd1+16], {%r179, %r185};
	st.global.v2.u32 	[%rd1], {%r184, %r187};
	mul.f64 	%fd188, %fd190, %fd1;
	mul.f64 	%fd189, %fd188, %fd26;
	cvta.to.global.u64 	%rd17, %rd20;
	mul.wide.s32 	%rd18, %r1, 8;
	add.s64 	%rd19, %rd17, %rd18;
	st.global.f64 	[%rd19], %fd189;
$L__BB1_33:
	ret;

}


// ===== COMPILED SASS (sm_100) =====

	.target	sm_100

	.elftype	@"ET_EXEC"


//--------------------- .note.nv.tkinfo           --------------------------
	.section	.note.nv.tkinfo,"",@"SHT_NOTE"
	.sectionflags	@"SHF_NOTE_NV_TKINFO"
	.tkinfo
        /*0018*/ 	.word	0x00000002
        /*0030*/ 	.string	""
        /*0030*/ 	.string	"ptxas"
        /*0030*/ 	.string	"Cuda compilation tools, release 13.0, V13.0.88"
        /*0030*/ 	.string	"Build cuda_13.0.r13.0/compiler.36424714_0"
        /*0030*/ 	.string	"-arch sm_100 -m 64 "



//--------------------- .note.nv.cuinfo           --------------------------
	.section	.note.nv.cuinfo,"",@"SHT_NOTE"
	.sectionflags	@"SHF_NOTE_NV_CUINFO"
        /*0018*/ 	.short	0x0002
        /*001a*/ 	.short	0x0064
        /*001c*/ 	.short	0x0082
	.zero		2


//--------------------- .nv.info                  --------------------------
	.section	.nv.info,"",@"SHT_CUDA_INFO"
	.align	4


	//----- nvinfo : EIATTR_REGCOUNT
	.align		4
        /*0000*/ 	.byte	0x04, 0x2f
        /*0002*/ 	.short	(.L_10 - .L_9)
	.align		4
.L_9:
        /*0004*/ 	.word	index@(_Z4initjP17curandStateXORWOWi)
        /*0008*/ 	.word	0x0000001f


	//----- nvinfo : EIATTR_FRAME_SIZE
	.align		4
.L_10:
        /*000c*/ 	.byte	0x04, 0x11
        /*000e*/ 	.short	(.L_12 - .L_11)
	.align		4
.L_11:
        /*0010*/ 	.word	index@(_Z4initjP17curandStateXORWOWi)
        /*0014*/ 	.word	0x00000000


	//----- nvinfo : EIATTR_REGCOUNT
	.align		4
.L_12:
        /*0018*/ 	.byte	0x04, 0x2f
        /*001a*/ 	.short	(.L_14 - .L_13)
	.align		4
.L_13:
        /*001c*/ 	.word	index@(_Z7randomsP17curandStateXORWOWddPdi)
        /*0020*/ 	.word	0x00000028


	//----- nvinfo : EIATTR_FRAME_SIZE
	.align		4
.L_14:
        /*0024*/ 	.byte	0x04, 0x11
        /*0026*/ 	.short	(.L_16 - .L_15)
	.align		4
.L_15:
        /*0028*/ 	.word	index@($__internal_1_$__cuda_sm20_dsqrt_rn_f64_mediumpath_v1)
        /*002c*/ 	.word	0x00000000


	//----- nvinfo : EIATTR_FRAME_SIZE
	.align		4
.L_16:
        /*0030*/ 	.byte	0x04, 0x11
        /*0032*/ 	.short	(.L_18 - .L_17)
	.align		4
.L_17:
        /*0034*/ 	.word	index@($__internal_0_$__cuda_sm20_div_rn_f64_full)
        /*0038*/ 	.word	0x00000000


	//----- nvinfo : EIATTR_FRAME_SIZE
	.align		4
.L_18:
        /*003c*/ 	.byte	0x04, 0x11
        /*003e*/ 	.short	(.L_20 - .L_19)
	.align		4
.L_19:
        /*0040*/ 	.word	index@(_Z7randomsP17curandStateXORWOWddPdi)
        /*0044*/ 	.word	0x00000000


	//----- nvinfo : EIATTR_MIN_STACK_SIZE
	.align		4
.L_20:
        /*0048*/ 	.byte	0x04, 0x12
        /*004a*/ 	.short	(.L_22 - .L_21)
	.align		4
.L_21:
        /*004c*/ 	.word	index@(_Z7randomsP17curandStateXORWOWddPdi)
        /*0050*/ 	.word	0x00000000


	//----- nvinfo : EIATTR_MIN_STACK_SIZE
	.align		4
.L_22:
        /*0054*/ 	.byte	0x04, 0x12
        /*0056*/ 	.short	(.L_24 - .L_23)
	.align		4
.L_23:
        /*0058*/ 	.word	index@(_Z4initjP17curandStateXORWOWi)
        /*005c*/ 	.word	0x00000000
.L_24:


//--------------------- .nv.compat                --------------------------
	.section	.nv.compat,"",@"SHT_CUDA_COMPAT_INFO"
	.align	4
        /*0000*/ 	.byte	0x02, 0x09, 0x00, 0x00, 0x02, 0x02, 0x01, 0x00, 0x02, 0x05, 0x05, 0x00, 0x03, 0x07, 0x01, 0x01
        /*0010*/ 	.byte	0x02, 0x03, 0x00, 0x00, 0x02, 0x06, 0x01, 0x00, 0x04, 0x0b, 0x08, 0x00, 0x01, 0x00, 0x00, 0x00
        /*0020*/ 	.byte	0x00, 0x00, 0x00, 0x00


//--------------------- .nv.info._Z7randomsP17curandStateXORWOWddPdi --------------------------
	.section	.nv.info._Z7randomsP17curandStateXORWOWddPdi,"",@"SHT_CUDA_INFO"
	.sectionflags	@""
	.align	4


	//----- nvinfo : EIATTR_CUDA_API_VERSION
	.align		4
        /*0000*/ 	.byte	0x04, 0x37
        /*0002*/ 	.short	(.L_26 - .L_25)
.L_25:
        /*0004*/ 	.word	0x00000082


	//----- nvinfo : EIATTR_KPARAM_INFO
	.align		4
.L_26:
        /*0008*/ 	.byte	0x04, 0x17
        /*000a*/ 	.short	(.L_28 - .L_27)
.L_27:
        /*000c*/ 	.word	0x00000000
        /*0010*/ 	.short	0x0004
        /*0012*/ 	.short	0x0020
        /*0014*/ 	.byte	0x00, 0xf0, 0x11, 0x00


	//----- nvinfo : EIATTR_KPARAM_INFO
	.align		4
.L_28:
        /*0018*/ 	.byte	0x04, 0x17
        /*001a*/ 	.short	(.L_30 - .L_29)
.L_29:
        /*001c*/ 	.word	0x00000000
        /*0020*/ 	.short	0x0003
        /*0022*/ 	.short	0x0018
        /*0024*/ 	.byte	0x00, 0xf5, 0x21, 0x00


	//----- nvinfo : EIATTR_KPARAM_INFO
	.align		4
.L_30:
        /*0028*/ 	.byte	0x04, 0x17
        /*002a*/ 	.short	(.L_32 - .L_31)
.L_31:
        /*002c*/ 	.word	0x00000000
        /*0030*/ 	.short	0x0002
        /*0032*/ 	.short	0x0010
        /*0034*/ 	.byte	0x00, 0xf0, 0x21, 0x00


	//----- nvinfo : EIATTR_KPARAM_INFO
	.align		4
.L_32:
        /*0038*/ 	.byte	0x04, 0x17
        /*003a*/ 	.short	(.L_34 - .L_33)
.L_33:
        /*003c*/ 	.word	0x00000000
        /*0040*/ 	.short	0x0001
        /*0042*/ 	.short	0x0008
        /*0044*/ 	.byte	0x00, 0xf0, 0x21, 0x00


	//----- nvinfo : EIATTR_KPARAM_INFO
	.align		4
.L_34:
        /*0048*/ 	.byte	0x04, 0x17
        /*004a*/ 	.short	(.L_36 - .L_35)
.L_35:
        /*004c*/ 	.word	0x00000000
        /*0050*/ 	.short	0x0000
        /*0052*/ 	.short	0x0000
        /*0054*/ 	.byte	0x00, 0xf5, 0x21, 0x00


	//----- nvinfo : EIATTR_SPARSE_MMA_MASK
	.align		4
.L_36:
        /*0058*/ 	.byte	0x03, 0x50
        /*005a*/ 	.short	0x0000


	//----- nvinfo : EIATTR_MAXREG_COUNT
	.align		4
        /*005c*/ 	.byte	0x03, 0x1b
        /*005e*/ 	.short	0x00ff


	//----- nvinfo : EIATTR_MERCURY_ISA_VERSION
	.align		4
        /*0060*/ 	.byte	0x03, 0x5f
        /*0062*/ 	.short	0x0101


	//----- nvinfo : EIATTR_VRC_CTA_INIT_COUNT
	.align		4
        /*0064*/ 	.byte	0x02, 0x4a
	.zero		1
	.zero		1


	//----- nvinfo : EIATTR_EXIT_INSTR_OFFSETS
	.align		4
        /*0068*/ 	.byte	0x04, 0x1c
        /*006a*/ 	.short	(.L_38 - .L_37)


	//   ....[0]....
.L_37:
        /*006c*/ 	.word	0x00000070


	//   ....[1]....
        /*0070*/ 	.word	0x000020d0


	//----- nvinfo : EIATTR_CRS_STACK_SIZE
	.align		4
.L_38:
        /*0074*/ 	.byte	0x04, 0x1e
        /*0076*/ 	.short	(.L_40 - .L_39)
.L_39:
        /*0078*/ 	.word	0x00000000


	//----- nvinfo : EIATTR_CBANK_PARAM_SIZE
	.align		4
.L_40:
        /*007c*/ 	.byte	0x03, 0x19
        /*007e*/ 	.short	0x0024


	//----- nvinfo : EIATTR_PARAM_CBANK
	.align		4
        /*0080*/ 	.byte	0x04, 0x0a
        /*0082*/ 	.short	(.L_42 - .L_41)
	.align		4
.L_41:
        /*0084*/ 	.word	index@(.nv.constant0._Z7randomsP17curandStateXORWOWddPdi)
        /*0088*/ 	.short	0x0380
        /*008a*/ 	.short	0x0024


	//----- nvinfo : EIATTR_SW_WAR
	.align		4
.L_42:
        /*008c*/ 	.byte	0x04, 0x36
        /*008e*/ 	.short	(.L_44 - .L_43)
.L_43:
        /*0090*/ 	.word	0x00000008
.L_44:


//--------------------- .nv.info._Z4initjP17curandStateXORWOWi --------------------------
	.section	.nv.info._Z4initjP17curandStateXORWOWi,"",@"SHT_CUDA_INFO"
	.sectionflags	@""
	.align	4


	//----- nvinfo : EIATTR_CUDA_API_VERSION
	.align		4
        /*0000*/ 	.byte	0x04, 0x37
        /*0002*/ 	.short	(.L_46 - .L_45)
.L_45:
        /*0004*/ 	.word	0x00000082


	//----- nvinfo : EIATTR_KPARAM_INFO
	.align		4
.L_46:
        /*0008*/ 	.byte	0x04, 0x17
        /*000a*/ 	.short	(.L_48 - .L_47)
.L_47:
        /*000c*/ 	.word	0x00000000
        /*0010*/ 	.short	0x0002
        /*0012*/ 	.short	0x0010
        /*0014*/ 	.byte	0x00, 0xf0, 0x11, 0x00


	//----- nvinfo : EIATTR_KPARAM_INFO
	.align		4
.L_48:
        /*0018*/ 	.byte	0x04, 0x17
        /*001a*/ 	.short	(.L_50 - .L_49)
.L_49:
        /*001c*/ 	.word	0x00000000
        /*0020*/ 	.short	0x0001
        /*0022*/ 	.short	0x0008
        /*0024*/ 	.byte	0x00, 0xf5, 0x21, 0x00


	//----- nvinfo : EIATTR_KPARAM_INFO
	.align		4
.L_50:
        /*0028*/ 	.byte	0x04, 0x17
        /*002a*/ 	.short	(.L_52 - .L_51)
.L_51:
        /*002c*/ 	.word	0x00000000
        /*0030*/ 	.short	0x0000
        /*0032*/ 	.short	0x0000
        /*0034*/ 	.byte	0x00, 0xf0, 0x11, 0x00


	//----- nvinfo : EIATTR_SPARSE_MMA_MASK
	.align		4
.L_52:
        /*0038*/ 	.byte	0x03, 0x50
        /*003a*/ 	.short	0x0000


	//----- nvinfo : EIATTR_MAXREG_COUNT
	.align		4
        /*003c*/ 	.byte	0x03, 0x1b
        /*003e*/ 	.short	0x00ff


	//----- nvinfo : EIATTR_MERCURY_ISA_VERSION
	.align		4
        /*0040*/ 	.byte	0x03, 0x5f
        /*0042*/ 	.short	0x0101


	//----- nvinfo : EIATTR_VRC_CTA_INIT_COUNT
	.align		4
        /*0044*/ 	.byte	0x02, 0x4a
	.zero		1
	.zero		1


	//----- nvinfo : EIATTR_EXIT_INSTR_OFFSETS
	.align		4
        /*0048*/ 	.byte	0x04, 0x1c
        /*004a*/ 	.short	(.L_54 - .L_53)


	//   ....[0]....
.L_53:
        /*004c*/ 	.word	0x00000070


	//   ....[1]....
        /*0050*/ 	.word	0x00000ee0


	//----- nvinfo : EIATTR_CRS_STACK_SIZE
	.align		4
.L_54:
        /*0054*/ 	.byte	0x04, 0x1e
        /*0056*/ 	.short	(.L_56 - .L_55)
.L_55:
        /*0058*/ 	.word	0x00000000


	//----- nvinfo : EIATTR_CBANK_PARAM_SIZE
	.align		4
.L_56:
        /*005c*/ 	.byte	0x03, 0x19
        /*005e*/ 	.short	0x0014


	//----- nvinfo : EIATTR_PARAM_CBANK
	.align		4
        /*0060*/ 	.byte	0x04, 0x0a
        /*0062*/ 	.short	(.L_58 - .L_57)
	.align		4
.L_57:
        /*0064*/ 	.word	index@(.nv.constant0._Z4initjP17curandStateXORWOWi)
        /*0068*/ 	.short	0x0380
        /*006a*/ 	.short	0x0014


	//----- nvinfo : EIATTR_SW_WAR
	.align		4
.L_58:
        /*006c*/ 	.byte	0x04, 0x36
        /*006e*/ 	.short	(.L_60 - .L_59)
.L_59:
        /*0070*/ 	.word	0x00000008
.L_60:


//--------------------- .nv.callgraph             --------------------------
	.section	.nv.callgraph,"",@"SHT_CUDA_CALLGRAPH"
	.align	4
	.sectionentsize	8
	.align		4
        /*0000*/ 	.word	0x00000000
	.align		4
        /*0004*/ 	.word	0xffffffff
	.align		4
        /*0008*/ 	.word	0x00000000
	.align		4
        /*000c*/ 	.word	0xfffffffe
	.align		4
        /*0010*/ 	.word	0x00000000
	.align		4
        /*0014*/ 	.word	0xfffffffd
	.align		4
        /*0018*/ 	.word	0x00000000
	.align		4
        /*001c*/ 	.word	0xfffffffc


//--------------------- .nv.constant4             --------------------------
	.section	.nv.constant4,"a",@progbits
	.align	8
	.align		8
.nv.constant4:
        /*0000*/ 	.dword	precalc_xorwow_matrix
	.align		8
        /*0008*/ 	.dword	precalc_xorwow_offset_matrix
	.align		8
        /*0010*/ 	.dword	mrg32k3aM1
	.align		8
        /*0018*/ 	.dword	mrg32k3aM2
	.align		8
        /*0020*/ 	.dword	mrg32k3aM1SubSeq
	.align		8
        /*0028*/ 	.dword	mrg32k3aM2SubSeq
	.align		8
        /*0030*/ 	.dword	mrg32k3aM1Seq
	.align		8
        /*0038*/ 	.dword	mrg32k3aM2Seq


//--------------------- .nv.constant3             --------------------------
	.section	.nv.constant3,"a",@progbits
	.align	8
.nv.constant3:
	.type		__cr_lgamma_table,@object
	.size		__cr_lgamma_table,(.L_8 - __cr_lgamma_table)
__cr_lgamma_table:
        /*0000*/ 	.byte	0x00, 0x00, 0x00, 0x00, 0x00, 0x00, 0x00, 0x00, 0x00, 0x00, 0x00, 0x00, 0x00, 0x00, 0x00, 0x00
        /*0010*/ 	.byte	0xef, 0x39, 0xfa, 0xfe, 0x42, 0x2e, 0xe6, 0x3f, 0x02, 0x20, 0x2a, 0xfa, 0x0b, 0xab, 0xfc, 0x3f
        /*0020*/ 	.byte	0xf9, 0x2c, 0x92, 0x7c, 0xa7, 0x6c, 0x09, 0x40, 0xc9, 0x79, 0x44, 0x3c, 0x64, 0x26, 0x13, 0x40
        /*0030*/ 	.byte	0xca, 0x01, 0xcf, 0x3a, 0x27, 0x51, 0x1a, 0x40, 0x30, 0xcc, 0x2d, 0xf3, 0xe1, 0x0c, 0x21, 0x40
        /*0040*/ 	.byte	0x0d, 0xb7, 0xfc, 0x82, 0x8e, 0x35, 0x25, 0x40
.L_8:


//--------------------- .text._Z7randomsP17curandStateXORWOWddPdi --------------------------
	.section	.text._Z7randomsP17curandStateXORWOWddPdi,"ax",@progbits
	.align	128
        .global         _Z7randomsP17curandStateXORWOWddPdi
        .type           _Z7randomsP17curandStateXORWOWddPdi,@function
        .size           _Z7randomsP17curandStateXORWOWddPdi,(.L_x_41 - _Z7randomsP17curandStateXORWOWddPdi)
        .other          _Z7randomsP17curandStateXORWOWddPdi,@"STO_CUDA_ENTRY STV_DEFAULT"
_Z7randomsP17curandStateXORWOWddPdi:
.text._Z7randomsP17curandStateXORWOWddPdi:
[----:B------:R-:W-:Y:S01]  /*0000*/  LDC R1, c[0x0][0x37c] ;  /* 0x0000df00ff017b82 */ /* 0x000fe20000000800 */
[----:B------:R-:W0:Y:S07]  /*0010*/  S2R R0, SR_TID.X ;  /* 0x0000000000007919 */ /* 0x000e2e0000002100 */
[----:B------:R-:W0:Y:S01]  /*0020*/  S2UR UR4, SR_CTAID.X ;  /* 0x00000000000479c3 */ /* 0x000e220000002500 */
[----:B------:R-:W1:Y:S07]  /*0030*/  LDCU UR5, c[0x0][0x3a0] ;  /* 0x00007400ff0577ac */ /* 0x000e6e0008000800 */
[----:B------:R-:W0:Y:S02]  /*0040*/  LDC R3, c[0x0][0x360] ;  /* 0x0000d800ff037b82 */ /* 0x000e240000000800 */
[----:B0-----:R-:W-:-:S05]  /*0050*/  IMAD R0, R3, UR4, R0 ;  /* 0x0000000403007c24 */ /* 0x001fca000f8e0200 */
[----:B-1----:R-:W-:-:S13]  /*0060*/  ISETP.GE.AND P0, PT, R0, UR5, PT ;  /* 0x0000000500007c0c */ /* 0x002fda000bf06270 */
[----:B------:R-:W-:Y:S05]  /*0070*/  @P0 EXIT ;  /* 0x000000000000094d */ /* 0x000fea0003800000 */
[----:B------:R-:W0:Y:S01]  /*0080*/  LDCU.64 UR4, c[0x0][0x388] ;  /* 0x00007100ff0477ac */ /* 0x000e220008000a00 */
[----:B------:R-:W-:Y:S02]  /*0090*/  IMAD.MOV.U32 R14, RZ, RZ, 0x55555555 ;  /* 0x55555555ff0e7424 */ /* 0x000fe400078e00ff */
[----:B------:R-:W-:Y:S02]  /*00a0*/  IMAD.MOV.U32 R15, RZ, RZ, 0x3fd55555 ;  /* 0x3fd55555ff0f7424 */ /* 0x000fe400078e00ff */
[----:B------:R-:W-:Y:S02]  /*00b0*/  IMAD.MOV.U32 R6, RZ, RZ, 0x0 ;  /* 0x00000000ff067424 */ /* 0x000fe400078e00ff */
[----:B------:R-:W-:Y:S02]  /*00c0*/  IMAD.MOV.U32 R7, RZ, RZ, 0x3fd80000 ;  /* 0x3fd80000ff077424 */ /* 0x000fe400078e00ff */
[----:B0-----:R-:W-:-:S06]  /*00d0*/  DADD R14, -R14, UR4 ;  /* 0x000000040e0e7e29 */ /* 0x001fcc0008000100 */
[----:B------:R-:W0:Y:S04]  /*00e0*/  MUFU.RSQ64H R3, R15 ;  /* 0x0000000f00037308 */ /* 0x000e280000001c00 */
[----:B------:R-:W-:-:S05]  /*00f0*/  VIADD R2, R15, 0xfcb00000 ;  /* 0xfcb000000f027836 */ /* 0x000fca0000000000 */
[----:B------:R-:W-:Y:S01]  /*0100*/  ISETP.GE.U32.AND P0, PT, R2, 0x7ca00000, PT ;  /* 0x7ca000000200780c */ /* 0x000fe20003f06070 */
[----:B0-----:R-:W-:-:S08]  /*0110*/  DMUL R4, R2, R2 ;  /* 0x0000000202047228 */ /* 0x001fd00000000000 */
[----:B------:R-:W-:-:S08]  /*0120*/  DFMA R4, R14, -R4, 1 ;  /* 0x3ff000000e04742b */ /* 0x000fd00000000804 */
[----:B------:R-:W-:Y:S02]  /*0130*/  DFMA R6, R4, R6, 0.5 ;  /* 0x3fe000000406742b */ /* 0x000fe40000000006 */
[----:B------:R-:W-:-:S08]  /*0140*/  DMUL R4, R2, R4 ;  /* 0x0000000402047228 */ /* 0x000fd00000000000 */
[----:B------:R-:W-:-:S08]  /*0150*/  DFMA R22, R6, R4, R2 ;  /* 0x000000040616722b */ /* 0x000fd00000000002 */
[----:B------:R-:W-:Y:S02]  /*0160*/  DMUL R24, R14, R22 ;  /* 0x000000160e187228 */ /* 0x000fe40000000000 */
[----:B------:R-:W-:Y:S02]  /*0170*/  VIADD R7, R23, 0xfff00000 ;  /* 0xfff0000017077836 */ /* 0x000fe40000000000 */
[----:B------:R-:W-:-:S04]  /*0180*/  IMAD.MOV.U32 R6, RZ, RZ, R22 ;  /* 0x000000ffff067224 */ /* 0x000fc800078e0016 */
[----:B------:R-:W-:-:S08]  /*0190*/  DFMA R28, R24, -R24, R14 ;  /* 0x80000018181c722b */ /* 0x000fd0000000000e */
[----:B------:R-:W-:Y:S01]  /*01a0*/  DFMA R4, R28, R6, R24 ;  /* 0x000000061c04722b */ /* 0x000fe20000000018 */
[----:B------:R-:W-:Y:S10]  /*01b0*/  @!P0 BRA `(.L_x_0) ;  /* 0x0000000000208947 */ /* 0x000ff40003800000 */
[----:B------:R-:W-:Y:S01]  /*01c0*/  MOV R20, R2 ;  /* 0x0000000200147202 */ /* 0x000fe20000000f00 */
[----:B------:R-:W-:Y:S01]  /*01d0*/  IMAD.MOV.U32 R23, RZ, RZ, R7 ;  /* 0x000000ffff177224 */ /* 0x000fe200078e0007 */
[----:B------:R-:W-:Y:S01]  /*01e0*/  MOV R4, 0x220 ;  /* 0x0000022000047802 */ /* 0x000fe20000000f00 */
[----:B------:R-:W-:Y:S02]  /*01f0*/  IMAD.MOV.U32 R16, RZ, RZ, R14 ;  /* 0x000000ffff107224 */ /* 0x000fe400078e000e */
[----:B------:R-:W-:-:S07]  /*0200*/  IMAD.MOV.U32 R17, RZ, RZ, R15 ;  /* 0x000000ffff117224 */ /* 0x000fce00078e000f */
[----:B------:R-:W-:Y:S05]  /*0210*/  CALL.REL.NOINC `($__internal_1_$__cuda_sm20_dsqrt_rn_f64_mediumpath_v1) ;  /* 0x0000002000e87944 */ /* 0x000fea0003c00000 */
[----:B------:R-:W-:Y:S02]  /*0220*/  IMAD.MOV.U32 R4, RZ, RZ, R34 ;  /* 0x000000ffff047224 */ /* 0x000fe400078e0022 */
[----:B------:R-:W-:-:S07]  /*0230*/  IMAD.MOV.U32 R5, RZ, RZ, R35 ;  /* 0x000000ffff057224 */ /* 0x000fce00078e0023 */
.L_x_0:
[----:B------:R-:W0:Y:S01]  /*0240*/  MUFU.RCP64H R3, R5 ;  /* 0x0000000500037308 */ /* 0x000e220000001800 */
[----:B------:R-:W-:Y:S01]  /*0250*/  IMAD.MOV.U32 R2, RZ, RZ, 0x1 ;  /* 0x00000001ff027424 */ /* 0x000fe200078e00ff */
[----:B------:R-:W-:Y:S01]  /*0260*/  UMOV UR4, 0x55555555 ;  /* 0x5555555500047882 */ /* 0x000fe20000000000 */
[----:B------:R-:W-:Y:S01]  /*0270*/  UMOV UR5, 0x3fd55555 ;  /* 0x3fd5555500057882 */ /* 0x000fe20000000000 */
[----:B------:R-:W-:Y:S03]  /*0280*/  BSSY.RECONVERGENT B0, `(.L_x_1) ;  /* 0x0000011000007945 */ /* 0x000fe60003800200 */
[----:B0-----:R-:W-:-:S08]  /*0290*/  DFMA R6, R2, -R4, 1 ;  /* 0x3ff000000206742b */ /* 0x001fd00000000804 */
[----:B------:R-:W-:-:S08]  /*02a0*/  DFMA R6, R6, R6, R6 ;  /* 0x000000060606722b */ /* 0x000fd00000000006 */
[----:B------:R-:W-:-:S08]  /*02b0*/  DFMA R6, R2, R6, R2 ;  /* 0x000000060206722b */ /* 0x000fd00000000002 */
[----:B------:R-:W-:-:S08]  /*02c0*/  DFMA R2, R6, -R4, 1 ;  /* 0x3ff000000602742b */ /* 0x000fd00000000804 */
[----:B------:R-:W-:-:S08]  /*02d0*/  DFMA R2, R6, R2, R6 ;  /* 0x000000020602722b */ /* 0x000fd00000000006 */
[----:B------:R-:W-:-:S08]  /*02e0*/  DMUL R6, R2, UR4 ;  /* 0x0000000402067c28 */ /* 0x000fd00008000000 */
[----:B------:R-:W-:Y:S01]  /*02f0*/  DFMA R8, R6, -R4, UR4 ;  /* 0x0000000406087e2b */ /* 0x000fe20008000804 */
[----:B------:R-:W0:Y:S07]  /*0300*/  LDCU.64 UR4, c[0x0][0x358] ;  /* 0x00006b00ff0477ac */ /* 0x000e2e0008000a00 */
[----:B------:R-:W-:-:S10]  /*0310*/  DFMA R2, R2, R8, R6 ;  /* 0x000000080202722b */ /* 0x000fd40000000006 */
[----:B------:R-:W-:-:S05]  /*0320*/  FFMA R6, RZ, R5, R3 ;  /* 0x00000005ff067223 */ /* 0x000fca0000000003 */
[----:B------:R-:W-:-:S13]  /*0330*/  FSETP.GT.AND P0, PT, |R6|, 1.469367938527859385e-39, PT ;  /* 0x001000000600780b */ /* 0x000fda0003f04200 */
[----:B0-----:R-:W-:Y:S05]  /*0340*/  @P0 BRA `(.L_x_2) ;  /* 0x0000000000100947 */ /* 0x001fea0003800000 */
[----:B------:R-:W-:-:S07]  /*0350*/  MOV R2, 0x370 ;  /* 0x0000037000027802 */ /* 0x000fce0000000f00 */
[----:B------:R-:W-:Y:S05]  /*0360*/  CALL.REL.NOINC `($__internal_0_$__cuda_sm20_div_rn_f64_full) ;  /* 0x0000001c005c7944 */ /* 0x000fea0003c00000 */
[----:B------:R-:W-:Y:S01]  /*0370*/  IMAD.MOV.U32 R2, RZ, RZ, R10 ;  /* 0x000000ffff027224 */ /* 0x000fe200078e000a */
[----:B------:R-:W-:-:S07]  /*0380*/  MOV R3, R11 ;  /* 0x0000000b00037202 */ /* 0x000fce0000000f00 */
.L_x_2:
[----:B------:R-:W-:Y:S05]  /*0390*/  BSYNC.RECONVERGENT B0 ;  /* 0x0000000000007941 */ /* 0x000fea0003800200 */
.L_x_1:
[----:B------:R-:W0:Y:S02]  /*03a0*/  LDC.64 R12, c[0x0][0x380] ;  /* 0x0000e000ff0c7b82 */ /* 0x000e240000000a00 */
[----:B0-----:R-:W-:-:S05]  /*03b0*/  IMAD.WIDE R12, R0, 0x30, R12 ;  /* 0x00000030000c7825 */ /* 0x001fca00078e020c */
[----:B------:R0:W5:Y:S04]  /*03c0*/  LDG.E R4, desc[UR4][R12.64+0x1c] ;  /* 0x00001c040c047981 */ /* 0x000168000c1e1900 */
[----:B------:R0:W5:Y:S04]  /*03d0*/  LDG.E.64 R10, desc[UR4][R12.64] ;  /* 0x000000040c0a7981 */ /* 0x000168000c1e1b00 */
[----:B------:R0:W5:Y:S04]  /*03e0*/  LDG.E.64 R8, desc[UR4][R12.64+0x8] ;  /* 0x000008040c087981 */ /* 0x000168000c1e1b00 */
[----:B------:R0:W5:Y:S01]  /*03f0*/  LDG.E.64 R6, desc[UR4][R12.64+0x10] ;  /* 0x000010040c067981 */ /* 0x000162000c1e1b00 */
[----:B------:R-:W-:Y:S01]  /*0400*/  BSSY.RECONVERGENT B0, `(.L_x_3) ;  /* 0x00001c3000007945 */ /* 0x000fe20003800200 */
.L_x_21:
[----:B------:R-:W-:Y:S01]  /*0410*/  BSSY.RECONVERGENT B2, `(.L_x_4) ;  /* 0x00000f6000027945 */ /* 0x000fe20003800200 */
[----:B-----5:R-:W-:Y:S02]  /*0420*/  IMAD.MOV.U32 R18, RZ, RZ, R11 ;  /* 0x000000ffff127224 */ /* 0x020fe400078e000b */
[----:B------:R-:W-:Y:S02]  /*0430*/  IMAD.MOV.U32 R5, RZ, RZ, R8 ;  /* 0x000000ffff057224 */ /* 0x000fe400078e0008 */
[----:B------:R-:W-:Y:S02]  /*0440*/  IMAD.MOV.U32 R8, RZ, RZ, R6 ;  /* 0x000000ffff087224 */ /* 0x000fe400078e0006 */
[----:B-1----:R-:W-:-:S07]  /*0450*/  IMAD.MOV.U32 R11, RZ, RZ, R9 ;  /* 0x000000ffff0b7224 */ /* 0x002fce00078e0009 */
.L_x_13:
[----:B------:R-:W-:Y:S01]  /*0460*/  ISETP.NE.AND P0, PT, R4, 0x1, PT ;  /* 0x000000010400780c */ /* 0x000fe20003f05270 */
[----:B------:R-:W-:-:S12]  /*0470*/  BSSY.RECONVERGENT B1, `(.L_x_5) ;  /* 0x00000ec000017945 */ /* 0x000fd80003800200 */
[----:B-1----:R-:W-:Y:S05]  /*0480*/  @!P0 BRA `(.L_x_6) ;  /* 0x0000000c00988947 */ /* 0x002fea0003800000 */
[----:B------:R-:W-:Y:S01]  /*0490*/  SHF.R.U32.HI R9, RZ, 0x2, R18 ;  /* 0x00000002ff097819 */ /* 0x000fe20000011612 */
[----:B------:R-:W-:Y:S01]  /*04a0*/  IMAD.SHL.U32 R4, R7, 0x10, RZ ;  /* 0x0000001007047824 */ /* 0x000fe200078e00ff */
[----:B------:R-:W-:Y:S01]  /*04b0*/  SHF.R.U32.HI R16, RZ, 0x2, R5 ;  /* 0x00000002ff107819 */ /* 0x000fe20000011605 */
[----:B------:R-:W-:Y:S01]  /*04c0*/  IMAD.MOV.U32 R30, RZ, RZ, 0x0 ;  /* 0x00000000ff1e7424 */ /* 0x000fe200078e00ff */
[----:B------:R-:W-:Y:S01]  /*04d0*/  LOP3.LUT R9, R9, R18, RZ, 0x3c, !PT ;  /* 0x0000001209097212 */ /* 0x000fe200078e3cff */
[----:B------:R-:W-:Y:S01]  /*04e0*/  IMAD.MOV.U32 R31, RZ, RZ, 0x3ca00000 ;  /* 0x3ca00000ff1f7424 */ /* 0x000fe200078e00ff */
[----:B------:R-:W-:Y:S01]  /*04f0*/  LOP3.LUT R16, R16, R5, RZ, 0x3c, !PT ;  /* 0x0000000510107212 */ /* 0x000fe200078e3cff */
[----:B------:R-:W-:Y:S02]  /*0500*/  BSSY.RECONVERGENT B3, `(.L_x_7) ;  /* 0x0000074000037945 */ /* 0x000fe40003800200 */
[----:B------:R-:W-:-:S05]  /*0510*/  IMAD.SHL.U32 R6, R9, 0x2, RZ ;  /* 0x0000000209067824 */ /* 0x000fca00078e00ff */
[----:B------:R-:W-:-:S04]  /*0520*/  LOP3.LUT R4, R9, R6, R4, 0x96, !PT ;  /* 0x0000000609047212 */ /* 0x000fc800078e9604 */
[----:B------:R-:W-:Y:S01]  /*0530*/  LOP3.LUT R5, R4, R7, RZ, 0x3c, !PT ;  /* 0x0000000704057212 */ /* 0x000fe200078e3cff */
[----:B------:R-:W-:-:S03]  /*0540*/  IMAD.SHL.U32 R4, R16, 0x2, RZ ;  /* 0x0000000210047824 */ /* 0x000fc600078e00ff */
[----:B------:R-:W-:-:S04]  /*0550*/  SHF.L.U32 R9, R5, 0x4, RZ ;  /* 0x0000000405097819 */ /* 0x000fc800000006ff */
[----:B------:R-:W-:Y:S02]  /*0560*/  LOP3.LUT R4, R16, R4, R9, 0x96, !PT ;  /* 0x0000000410047212 */ /* 0x000fe400078e9609 */
[----:B------:R-:W-:Y:S02]  /*0570*/  IADD3 R9, PT, PT, R10, 0x587c5, R5 ;  /* 0x000587c50a097810 */ /* 0x000fe40007ffe005 */
[----:B------:R-:W-:Y:S02]  /*0580*/  LOP3.LUT R37, R4, R5, RZ, 0x3c, !PT ;  /* 0x0000000504257212 */ /* 0x000fe400078e3cff */
[----:B------:R-:W-:Y:S02]  /*0590*/  SHF.R.U32.HI R4, RZ, 0x2, R11 ;  /* 0x00000002ff047819 */ /* 0x000fe4000001160b */
[----:B------:R-:W-:Y:S02]  /*05a0*/  IADD3 R16, PT, PT, R10, 0xb0f8a, R37 ;  /* 0x000b0f8a0a107810 */ /* 0x000fe40007ffe025 */
[----:B------:R-:W-:-:S02]  /*05b0*/  LOP3.LUT R4, R4, R11, RZ, 0x3c, !PT ;  /* 0x0000000b04047212 */ /* 0x000fc400078e3cff */
[----:B------:R-:W-:Y:S01]  /*05c0*/  SHF.R.U32.HI R11, RZ, 0x2, R8 ;  /* 0x00000002ff0b7819 */ /* 0x000fe20000011608 */
[----:B------:R-:W-:-:S03]  /*05d0*/  IMAD.WIDE.U32 R16, R16, 0x200000, RZ ;  /* 0x0020000010107825 */ /* 0x000fc600078e00ff */
[----:B------:R-:W-:Y:S01]  /*05e0*/  LOP3.LUT R11, R11, R8, RZ, 0x3c, !PT ;  /* 0x000000080b0b7212 */ /* 0x000fe200078e3cff */
[----:B------:R-:W-:Y:S01]  /*05f0*/  IMAD.SHL.U32 R6, R4, 0x2, RZ ;  /* 0x0000000204067824 */ /* 0x000fe200078e00ff */
[----:B------:R-:W-:Y:S01]  /*0600*/  LOP3.LUT R16, R16, R9, RZ, 0x3c, !PT ;  /* 0x0000000910107212 */ /* 0x000fe200078e3cff */
[----:B------:R-:W-:-:S03]  /*0610*/  IMAD.SHL.U32 R9, R37, 0x10, RZ ;  /* 0x0000001025097824 */ /* 0x000fc600078e00ff */
[----:B------:R-:W1:Y:S02]  /*0620*/  I2F.F64.U64 R18, R16 ;  /* 0x0000001000127312 */ /* 0x000e640000301800 */
[----:B------:R-:W-:-:S04]  /*0630*/  LOP3.LUT R6, R4, R6, R9, 0x96, !PT ;  /* 0x0000000604067212 */ /* 0x000fc800078e9609 */
[----:B------:R-:W-:Y:S01]  /*0640*/  LOP3.LUT R8, R6, R37, RZ, 0x3c, !PT ;  /* 0x0000002506087212 */ /* 0x000fe200078e3cff */
[----:B------:R-:W-:-:S04]  /*0650*/  IMAD.SHL.U32 R6, R11, 0x2, RZ ;  /* 0x000000020b067824 */ /* 0x000fc800078e00ff */
[----:B------:R-:W-:Y:S01]  /*0660*/  IMAD.SHL.U32 R4, R8, 0x10, RZ ;  /* 0x0000001008047824 */ /* 0x000fe200078e00ff */
[----:B-1----:R-:W-:-:S04]  /*0670*/  DFMA R18, R18, R30, 5.5511151231257827021e-17 ;  /* 0x3c9000001212742b */ /* 0x002fc8000000001e */
[----:B------:R-:W-:Y:S02]  /*0680*/  LOP3.LUT R9, R11, R6, R4, 0x96, !PT ;  /* 0x000000060b097212 */ /* 0x000fe400078e9604 */
[C---:B------:R-:W-:Y:S01]  /*0690*/  IADD3 R11, PT, PT, R10.reuse, 0x10974f, R8 ;  /* 0x0010974f0a0b7810 */ /* 0x040fe20007ffe008 */
[----:B------:R-:W-:Y:S01]  /*06a0*/  VIADD R10, R10, 0x161f14 ;  /* 0x00161f140a0a7836 */ /* 0x000fe20000000000 */
[----:B------:R-:W-:-:S04]  /*06b0*/  LOP3.LUT R9, R9, R8, RZ, 0x3c, !PT ;  /* 0x0000000809097212 */ /* 0x000fc800078e3cff */
[----:B------:R-:W-:Y:S01]  /*06c0*/  IADD3 R20, PT, PT, R9, R10, RZ ;  /* 0x0000000a09147210 */ /* 0x000fe20007ffe0ff */
[----:B------:R-:W-:Y:S01]  /*06d0*/  IMAD.MOV.U32 R16, RZ, RZ, R18 ;  /* 0x000000ffff107224 */ /* 0x000fe200078e0012 */
[----:B------:R-:W-:Y:S01]  /*06e0*/  ISETP.GT.AND P0, PT, R19, 0xfffff, PT ;  /* 0x000fffff1300780c */ /* 0x000fe20003f04270 */
[----:B------:R-:W-:Y:S02]  /*06f0*/  IMAD.MOV.U32 R17, RZ, RZ, R19 ;  /* 0x000000ffff117224 */ /* 0x000fe400078e0013 */
[----:B------:R-:W-:-:S04]  /*0700*/  IMAD.WIDE.U32 R20, R20, 0x200000, RZ ;  /* 0x0020000014147825 */ /* 0x000fc800078e00ff */
[----:B------:R-:W-:Y:S01]  /*0710*/  IMAD.MOV.U32 R22, RZ, RZ, R18 ;  /* 0x000000ffff167224 */ /* 0x000fe200078e0012 */
[----:B------:R-:W-:Y:S01]  /*0720*/  LOP3.LUT R20, R20, R11, RZ, 0x3c, !PT ;  /* 0x0000000b14147212 */ /* 0x000fe200078e3cff */
[----:B------:R-:W-:-:S04]  /*0730*/  IMAD.MOV.U32 R11, RZ, RZ, R19 ;  /* 0x000000ffff0b7224 */ /* 0x000fc800078e0013 */
[----:B------:R-:W-:Y:S01]  /*0740*/  @!P0 DMUL R16, R16, 1.80143985094819840000e+16 ;  /* 0x4350000010108828 */ /* 0x000fe20000000000 */
[----:B------:R-:W1:Y:S09]  /*0750*/  I2F.F64.U64 R20, R20 ;  /* 0x0000001400147312 */ /* 0x000e720000301800 */
[----:B------:R-:W-:-:S02]  /*0760*/  @!P0 IMAD.MOV.U32 R11, RZ, RZ, R17 ;  /* 0x000000ffff0b8224 */ /* 0x000fc400078e0011 */
[----:B------:R-:W-:Y:S02]  /*0770*/  @!P0 IMAD.MOV.U32 R22, RZ, RZ, R16 ;  /* 0x000000ffff168224 */ /* 0x000fe400078e0010 */
[----:B------:R-:W-:Y:S01]  /*0780*/  VIADD R4, R11, 0xffffffff ;  /* 0xffffffff0b047836 */ /* 0x000fe20000000000 */
[----:B-1----:R-:W-:-:S04]  /*0790*/  DFMA R30, R20, 2.2204460492503130808e-16, R30 ;  /* 0x3cb00000141e782b */ /* 0x002fc8000000001e */
[----:B------:R-:W-:Y:S01]  /*07a0*/  ISETP.GT.U32.AND P1, PT, R4, 0x7feffffe, PT ;  /* 0x7feffffe0400780c */ /* 0x000fe20003f24070 */
[----:B------:R-:W-:Y:S01]  /*07b0*/  IMAD.MOV.U32 R4, RZ, RZ, -0x3ff ;  /* 0xfffffc01ff047424 */ /* 0x000fe200078e00ff */
[----:B------:R-:W-:-:S11]  /*07c0*/  @!P0 MOV R4, 0xfffffbcb ;  /* 0xfffffbcb00048802 */ /* 0x000fd60000000f00 */
[----:B------:R-:W-:Y:S05]  /*07d0*/  @P1 BRA `(.L_x_8) ;  /* 0x0000000400001947 */ /* 0x000fea0003800000 */
[C---:B------:R-:W-:Y:S01]  /*07e0*/  LOP3.LUT R6, R11.reuse, 0xfffff, RZ, 0xc0, !PT ;  /* 0x000fffff0b067812 */ /* 0x040fe200078ec0ff */
[----:B------:R-:W-:Y:S01]  /*07f0*/  IMAD.MOV.U32 R32, RZ, RZ, RZ ;  /* 0x000000ffff207224 */ /* 0x000fe200078e00ff */
[----:B------:R-:W-:Y:S01]  /*0800*/  UMOV UR6, 0x3ae80f1e ;  /* 0x3ae80f1e00067882 */ /* 0x000fe20000000000 */
[----:B------:R-:W-:Y:S01]  /*0810*/  IMAD.MOV.U32 R24, RZ, RZ, -0x748574fc ;  /* 0x8b7a8b04ff187424 */ /* 0x000fe200078e00ff */
[----:B------:R-:W-:Y:S01]  /*0820*/  LOP3.LUT R23, R6, 0x3ff00000, RZ, 0xfc, !PT ;  /* 0x3ff0000006177812 */ /* 0x000fe200078efcff */
[----:B------:R-:W-:Y:S01]  /*0830*/  IMAD.MOV.U32 R25, RZ, RZ, 0x3ed0ee25 ;  /* 0x3ed0ee25ff197424 */ /* 0x000fe200078e00ff */
[----:B------:R-:W-:Y:S01]  /*0840*/  UMOV UR7, 0x3eb1380b ;  /* 0x3eb1380b00077882 */ /* 0x000fe20000000000 */
[----:B------:R-:W-:Y:S01]  /*0850*/  LEA.HI R4, R11, R4, RZ, 0xc ;  /* 0x000000040b047211 */ /* 0x000fe200078f60ff */
[----:B------:R-:W-:Y:S01]  /*0860*/  UMOV UR8, 0x80000000 ;  /* 0x8000000000087882 */ /* 0x000fe20000000000 */
[----:B------:R-:W-:Y:S01]  /*0870*/  ISETP.GE.U32.AND P0, PT, R23, 0x3ff6a09f, PT ;  /* 0x3ff6a09f1700780c */ /* 0x000fe20003f06070 */
[----:B------:R-:W-:-:S12]  /*0880*/  UMOV UR9, 0x43300000 ;  /* 0x4330000000097882 */ /* 0x000fd80000000000 */
[----:B------:R-:W-:Y:S02]  /*0890*/  @P0 VIADD R17, R23, 0xfff00000 ;  /* 0xfff0000017110836 */ /* 0x000fe40000000000 */
[----:B------:R-:W-:Y:S02]  /*08a0*/  @P0 VIADD R4, R4, 0x1 ;  /* 0x0000000104040836 */ /* 0x000fe40000000000 */
[----:B------:R-:W-:-:S06]  /*08b0*/  @P0 IMAD.MOV.U32 R23, RZ, RZ, R17 ;  /* 0x000000ffff170224 */ /* 0x000fcc00078e0011 */
[C---:B------:R-:W-:Y:S02]  /*08c0*/  DADD R20, R22.reuse, 1 ;  /* 0x3ff0000016147429 */ /* 0x040fe40000000000 */
[----:B------:R-:W-:-:S04]  /*08d0*/  DADD R22, R22, -1 ;  /* 0xbff0000016167429 */ /* 0x000fc80000000000 */
[----:B------:R-:W1:Y:S02]  /*08e0*/  MUFU.RCP64H R33, R21 ;  /* 0x0000001500217308 */ /* 0x000e640000001800 */
[----:B-1----:R-:W-:-:S08]  /*08f0*/  DFMA R16, -R20, R32, 1 ;  /* 0x3ff000001410742b */ /* 0x002fd00000000120 */
[----:B------:R-:W-:-:S08]  /*0900*/  DFMA R16, R16, R16, R16 ;  /* 0x000000101010722b */ /* 0x000fd00000000010 */
[----:B------:R-:W-:-:S08]  /*0910*/  DFMA R32, R32, R16, R32 ;  /* 0x000000102020722b */ /* 0x000fd00000000020 */
[----:B------:R-:W-:-:S08]  /*0920*/  DMUL R16, R22, R32 ;  /* 0x0000002016107228 */ /* 0x000fd00000000000 */
[----:B------:R-:W-:-:S08]  /*0930*/  DFMA R16, R22, R32, R16 ;  /* 0x000000201610722b */ /* 0x000fd00000000010 */
[----:B------:R-:W-:-:S08]  /*0940*/  DMUL R18, R16, R16 ;  /* 0x0000001010127228 */ /* 0x000fd00000000000 */
[----:B------:R-:W-:Y:S01]  /*0950*/  DFMA R20, R18, UR6, R24 ;  /* 0x0000000612147c2b */ /* 0x000fe20008000018 */
[----:B------:R-:W-:Y:S01]  /*0960*/  UMOV UR6, 0x9f02676f ;  /* 0x9f02676f00067882 */ /* 0x000fe20000000000 */
[----:B------:R-:W-:Y:S01]  /*0970*/  UMOV UR7, 0x3ef3b266 ;  /* 0x3ef3b26600077882 */ /* 0x000fe20000000000 */
[----:B------:R-:W-:-:S05]  /*0980*/  DADD R24, R22, -R16 ;  /* 0x0000000016187229 */ /* 0x000fca0000000810 */
[----:B------:R-:W-:Y:S01]  /*0990*/  DFMA R20, R18, R20, UR6 ;  /* 0x0000000612147e2b */ /* 0x000fe20008000014 */
[----:B------:R-:W-:Y:S01]  /*09a0*/  UMOV UR6, 0xa9ab0956 ;  /* 0xa9ab095600067882 */ /* 0x000fe20000000000 */
[----:B------:R-:W-:Y:S01]  /*09b0*/  UMOV UR7, 0x3f1745cb ;  /* 0x3f1745cb00077882 */ /* 0x000fe20000000000 */
[----:B------:R-:W-:-:S05]  /*09c0*/  DADD R24, R24, R24 ;  /* 0x0000000018187229 */ /* 0x000fca0000000018 */
[----:B------:R-:W-:Y:S01]  /*09d0*/  DFMA R20, R18, R20, UR6 ;  /* 0x0000000612147e2b */ /* 0x000fe20008000014 */
[----:B------:R-:W-:Y:S01]  /*09e0*/  UMOV UR6, 0x2d1b5154 ;  /* 0x2d1b515400067882 */ /* 0x000fe20000000000 */
[----:B------:R-:W-:Y:S01]  /*09f0*/  UMOV UR7, 0x3f3c71c7 ;  /* 0x3f3c71c700077882 */ /* 0x000fe20000000000 */
[----:B------:R-:W-:-:S05]  /*0a00*/  DFMA R22, R22, -R16, R24 ;  /* 0x800000101616722b */ /* 0x000fca0000000018 */
[----:B------:R-:W-:Y:S01]  /*0a10*/  DFMA R26, R18, R20, UR6 ;  /* 0x00000006121a7e2b */ /* 0x000fe20008000014 */
[----:B------:R-:W-:Y:S01]  /*0a20*/  UMOV UR6, 0x923be72d ;  /* 0x923be72d00067882 */ /* 0x000fe20000000000 */
[----:B------:R-:W-:Y:S01]  /*0a30*/  UMOV UR7, 0x3f624924 ;  /* 0x3f62492400077882 */ /* 0x000fe20000000000 */
[----:B------:R-:W-:Y:S01]  /*0a40*/  LOP3.LUT R20, R4, 0x80000000, RZ, 0x3c, !PT ;  /* 0x8000000004147812 */ /* 0x000fe200078e3cff */
[----:B------:R-:W-:Y:S01]  /*0a50*/  DMUL R22, R32, R22 ;  /* 0x0000001620167228 */ /* 0x000fe20000000000 */
[----:B------:R-:W-:-:S03]  /*0a60*/  MOV R21, 0x43300000 ;  /* 0x4330000000157802 */ /* 0x000fc60000000f00 */
[----:B------:R-:W-:Y:S01]  /*0a70*/  DFMA R26, R18, R26, UR6 ;  /* 0x00000006121a7e2b */ /* 0x000fe2000800001a */
[----:B------:R-:W-:Y:S01]  /*0a80*/  UMOV UR6, 0x9999a3c4 ;  /* 0x9999a3c400067882 */ /* 0x000fe20000000000 */
[----:B------:R-:W-:Y:S01]  /*0a90*/  UMOV UR7, 0x3f899999 ;  /* 0x3f89999900077882 */ /* 0x000fe20000000000 */
[----:B------:R-:W-:Y:S01]  /*0aa0*/  DADD R20, R20, -UR8 ;  /* 0x8000000814147e29 */ /* 0x000fe20008000000 */
[----:B------:R-:W-:Y:S01]  /*0ab0*/  UMOV UR8, 0xfefa39ef ;  /* 0xfefa39ef00087882 */ /* 0x000fe20000000000 */
[----:B------:R-:W-:-:S03]  /*0ac0*/  UMOV UR9, 0x3fe62e42 ;  /* 0x3fe62e4200097882 */ /* 0x000fc60000000000 */
[----:B------:R-:W-:Y:S01]  /*0ad0*/  DFMA R26, R18, R26, UR6 ;  /* 0x00000006121a7e2b */ /* 0x000fe2000800001a */
[----:B------:R-:W-:Y:S01]  /*0ae0*/  UMOV UR6, 0x55555554 ;  /* 0x5555555400067882 */ /* 0x000fe20000000000 */
[----:B------:R-:W-:Y:S01]  /*0af0*/  UMOV UR7, 0x3fb55555 ;  /* 0x3fb5555500077882 */ /* 0x000fe20000000000 */
[----:B------:R-:W-:-:S05]  /*0b00*/  DFMA R24, R20, UR8, R16 ;  /* 0x0000000814187c2b */ /* 0x000fca0008000010 */
[----:B------:R-:W-:Y:S01]  /*0b10*/  DFMA R26, R18, R26, UR6 ;  /* 0x00000006121a7e2b */ /* 0x000fe2000800001a */
[----:B------:R-:W-:Y:S01]  /*0b20*/  UMOV UR6, 0xfefa39ef ;  /* 0xfefa39ef00067882 */ /* 0x000fe20000000000 */
[----:B------:R-:W-:Y:S02]  /*0b30*/  UMOV UR7, 0x3fe62e42 ;  /* 0x3fe62e4200077882 */ /* 0x000fe40000000000 */
[----:B------:R-:W-:Y:S01]  /*0b40*/  DFMA R28, R20, -UR6, R24 ;  /* 0x80000006141c7c2b */ /* 0x000fe20008000018 */
[----:B------:R-:W-:Y:S01]  /*0b50*/  UMOV UR6, 0x3b39803f ;  /* 0x3b39803f00067882 */ /* 0x000fe20000000000 */
[----:B------:R-:W-:Y:S02]  /*0b60*/  UMOV UR7, 0x3c7abc9e ;  /* 0x3c7abc9e00077882 */ /* 0x000fe40000000000 */
[----:B------:R-:W-:-:S04]  /*0b70*/  DMUL R26, R18, R26 ;  /* 0x0000001a121a7228 */ /* 0x000fc80000000000 */
[----:B------:R-:W-:-:S04]  /*0b80*/  DADD R28, -R16, R28 ;  /* 0x00000000101c7229 */ /* 0x000fc8000000011c */
[----:B------:R-:W-:-:S08]  /*0b90*/  DFMA R22, R16, R26, R22 ;  /* 0x0000001a1016722b */ /* 0x000fd00000000016 */
[----:B------:R-:W-:-:S08]  /*0ba0*/  DADD R22, R22, -R28 ;  /* 0x0000000016167229 */ /* 0x000fd0000000081c */
[----:B------:R-:W-:-:S08]  /*0bb0*/  DFMA R22, R20, UR6, R22 ;  /* 0x0000000614167c2b */ /* 0x000fd00008000016 */
[----:B------:R-:W-:Y:S01]  /*0bc0*/  DADD R16, R24, R22 ;  /* 0x0000000018107229 */ /* 0x000fe20000000016 */
[----:B------:R-:W-:Y:S10]  /*0bd0*/  BRA `(.L_x_9) ;  /* 0x0000000000187947 */ /* 0x000ff40003800000 */
.L_x_8:
[----:B------:R-:W-:Y:S01]  /*0be0*/  IMAD.MOV.U32 R18, RZ, RZ, 0x0 ;  /* 0x00000000ff127424 */ /* 0x000fe200078e00ff */
[----:B------:R-:W-:Y:S01]  /*0bf0*/  LOP3.LUT P0, RZ, R17, 0x7fffffff, RZ, 0xc0, !PT ;  /* 0x7fffffff11ff7812 */ /* 0x000fe2000780c0ff */
[----:B------:R-:W-:-:S06]  /*0c00*/  IMAD.MOV.U32 R19, RZ, RZ, 0x7ff00000 ;  /* 0x7ff00000ff137424 */ /* 0x000fcc00078e00ff */
[----:B------:R-:W-:-:S10]  /*0c10*/  DFMA R18, R16, R18, +INF ;  /* 0x7ff000001012742b */ /* 0x000fd40000000012 */
[----:B------:R-:W-:Y:S02]  /*0c20*/  FSEL R16, R18, RZ, P0 ;  /* 0x000000ff12107208 */ /* 0x000fe40000000000 */
[----:B------:R-:W-:-:S07]  /*0c30*/  FSEL R17, R19, -QNAN , P0 ;  /* 0xfff0000013117808 */ /* 0x000fce0000000000 */
.L_x_9:
[----:B------:R-:W-:Y:S05]  /*0c40*/  BSYNC.RECONVERGENT B3 ;  /* 0x0000000000037941 */ /* 0x000fea0003800200 */
.L_x_7:
[----:B------:R-:W-:Y:S01]  /*0c50*/  DMUL R18, RZ, R30 ;  /* 0x0000001eff127228 */ /* 0x000fe20000000000 */
[----:B------:R-:W-:Y:S01]  /*0c60*/  IMAD.SHL.U32 R4, R31, 0x2, RZ ;  /* 0x000000021f047824 */ /* 0x000fe200078e00ff */
[----:B------:R-:W-:Y:S01]  /*0c70*/  DMUL R16, R16, -2 ;  /* 0xc000000010107828 */ /* 0x000fe20000000000 */
[----:B------:R-:W-:Y:S01]  /*0c80*/  UMOV UR6, 0x33145c07 ;  /* 0x33145c0700067882 */ /* 0x000fe20000000000 */
[----:B------:R-:W-:Y:S01]  /*0c90*/  UMOV UR7, 0x3ca1a626 ;  /* 0x3ca1a62600077882 */ /* 0x000fe20000000000 */
[----:B------:R-:W-:Y:S01]  /*0ca0*/  IMAD.MOV.U32 R22, RZ, RZ, 0x0 ;  /* 0x00000000ff167424 */ /* 0x000fe200078e00ff */
[----:B------:R-:W-:Y:S01]  /*0cb0*/  ISETP.GT.U32.AND P0, PT, R4, -0x79800000, PT ;  /* 0x868000000400780c */ /* 0x000fe20003f04070 */
[----:B------:R-:W-:Y:S01]  /*0cc0*/  IMAD.MOV.U32 R34, RZ, RZ, -0x3e107ad8 ;  /* 0xc1ef8528ff227424 */ /* 0x000fe200078e00ff */
[----:B------:R-:W1:Y:S01]  /*0cd0*/  MUFU.RSQ64H R21, R17 ;  /* 0x0000001100157308 */ /* 0x000e620000001c00 */
[----:B------:R-:W-:Y:S01]  /*0ce0*/  MOV R23, 0x3fd80000 ;  /* 0x3fd8000000177802 */ /* 0x000fe20000000f00 */
[----:B------:R-:W-:Y:S01]  /*0cf0*/  IMAD.MOV.U32 R35, RZ, RZ, 0x3e21eea7 ;  /* 0x3e21eea7ff237424 */ /* 0x000fe200078e00ff */
[----:B------:R-:W-:Y:S01]  /*0d00*/  FSEL R19, R19, R31, P0 ;  /* 0x0000001f13137208 */ /* 0x000fe20000000000 */
[----:B------:R-:W-:Y:S01]  /*0d10*/  VIADD R20, R17, 0xfcb00000 ;  /* 0xfcb0000011147836 */ /* 0x000fe20000000000 */
[----:B------:R-:W-:Y:S01]  /*0d20*/  FSEL R30, R18, R30, P0 ;  /* 0x0000001e121e7208 */ /* 0x000fe20000000000 */
[----:B------:R-:W-:Y:S01]  /*0d30*/  UMOV UR8, 0xf9785eba ;  /* 0xf9785eba00087882 */ /* 0x000fe20000000000 */
[----:B------:R-:W-:Y:S01]  /*0d40*/  UMOV UR9, 0x3de5db65 ;  /* 0x3de5db6500097882 */ /* 0x000fe20000000000 */
[----:B------:R-:W-:Y:S01]  /*0d50*/  VIADD R31, R19, 0x100000 ;  /* 0x00100000131f7836 */ /* 0x000fe20000000000 */
[----:B------:R-:W-:Y:S01]  /*0d60*/  BSSY.RECONVERGENT B3, `(.L_x_10) ;  /* 0x0000048000037945 */ /* 0x000fe20003800200 */
[----:B------:R-:W-:-:S02]  /*0d70*/  IMAD.MOV.U32 R18, RZ, RZ, R30 ;  /* 0x000000ffff127224 */ /* 0x000fc400078e001e */
[----:B------:R-:W2:Y:S01]  /*0d80*/  FRND.F64 R32, R30 ;  /* 0x0000001e00207313 */ /* 0x000ea20000301800 */
[----:B-1----:R-:W-:-:S08]  /*0d90*/  DMUL R24, R20, R20 ;  /* 0x0000001414187228 */ /* 0x002fd00000000000 */
[----:B------:R-:W-:Y:S02]  /*0da0*/  DFMA R24, R16, -R24, 1 ;  /* 0x3ff000001018742b */ /* 0x000fe40000000818 */
[----:B--2---:R-:W-:-:S06]  /*0db0*/  DFMA R32, R32, -0.5, R18 ;  /* 0xbfe000002020782b */ /* 0x004fcc0000000012 */
[----:B------:R-:W-:Y:S02]  /*0dc0*/  DFMA R22, R24, R22, 0.5 ;  /* 0x3fe000001816742b */ /* 0x000fe40000000016 */
[----:B------:R-:W-:Y:S01]  /*0dd0*/  DMUL R26, R32, UR6 ;  /* 0x00000006201a7c28 */ /* 0x000fe20008000000 */
[----:B------:R-:W-:Y:S01]  /*0de0*/  UMOV UR6, 0x54442d18 ;  /* 0x54442d1800067882 */ /* 0x000fe20000000000 */
[----:B------:R-:W-:Y:S01]  /*0df0*/  UMOV UR7, 0x400921fb ;  /* 0x400921fb00077882 */ /* 0x000fe20000000000 */
[----:B------:R-:W-:-:S05]  /*0e00*/  DMUL R24, R20, R24 ;  /* 0x0000001814187228 */ /* 0x000fca0000000000 */
[----:B------:R-:W-:Y:S01]  /*0e10*/  DFMA R32, R32, UR6, R26 ;  /* 0x0000000620207c2b */ /* 0x000fe2000800001a */
[----:B------:R-:W-:Y:S01]  /*0e20*/  UMOV UR6, 0x20fd8164 ;  /* 0x20fd816400067882 */ /* 0x000fe20000000000 */
[----:B------:R-:W-:Y:S01]  /*0e30*/  UMOV UR7, 0x3da8ff83 ;  /* 0x3da8ff8300077882 */ /* 0x000fe20000000000 */
[----:B------:R-:W-:Y:S01]  /*0e40*/  DFMA R22, R22, R24, R20 ;  /* 0x000000181616722b */ /* 0x000fe20000000014 */
[----:B------:R-:W1:Y:S01]  /*0e50*/  F2I.S64.F64 R26, R30 ;  /* 0x0000001e001a7311 */ /* 0x000e620000301900 */
[----:B------:R-:W-:Y:S02]  /*0e60*/  IMAD.MOV.U32 R24, RZ, RZ, 0x2cb0d246 ;  /* 0x2cb0d246ff187424 */ /* 0x000fe400078e00ff */
[----:B------:R-:W-:Y:S01]  /*0e70*/  IMAD.MOV.U32 R25, RZ, RZ, 0x3e5ae5f1 ;  /* 0x3e5ae5f1ff197424 */ /* 0x000fe200078e00ff */
[----:B------:R-:W-:-:S08]  /*0e80*/  DMUL R28, R32, R32 ;  /* 0x00000020201c7228 */ /* 0x000fd00000000000 */
[C---:B------:R-:W-:Y:S01]  /*0e90*/  DFMA R24, R28.reuse, UR8, -R24 ;  /* 0x000000081c187c2b */ /* 0x040fe20008000818 */
[----:B------:R-:W-:Y:S01]  /*0ea0*/  UMOV UR8, 0x69ace392 ;  /* 0x69ace39200087882 */ /* 0x000fe20000000000 */
[C---:B------:R-:W-:Y:S01]  /*0eb0*/  DFMA R34, R28.reuse, -UR6, R34 ;  /* 0x800000061c227c2b */ /* 0x040fe20008000022 */
[----:B------:R-:W-:Y:S01]  /*0ec0*/  UMOV UR9, 0x3ec71de3 ;  /* 0x3ec71de300097882 */ /* 0x000fe20000000000 */
[----:B------:R-:W-:Y:S01]  /*0ed0*/  UMOV UR6, 0x8e06e6d9 ;  /* 0x8e06e6d900067882 */ /* 0x000fe20000000000 */
[----:B------:R-:W-:Y:S01]  /*0ee0*/  UMOV UR7, 0x3e927e4f ;  /* 0x3e927e4f00077882 */ /* 0x000fe20000000000 */
[----:B-1----:R-:W-:Y:S01]  /*0ef0*/  LOP3.LUT R4, R26, 0x1, RZ, 0xc0, !PT ;  /* 0x000000011a047812 */ /* 0x002fe200078ec0ff */
[----:B------:R-:W-:Y:S01]  /*0f00*/  VIADD R27, R23, 0xfff00000 ;  /* 0xfff00000171b7836 */ /* 0x000fe20000000000 */
[C---:B------:R-:W-:Y:S01]  /*0f10*/  DFMA R24, R28.reuse, R24, UR8 ;  /* 0x000000081c187e2b */ /* 0x040fe20008000018 */
[----:B------:R-:W-:Y:S01]  /*0f20*/  UMOV UR8, 0x19db62a1 ;  /* 0x19db62a100087882 */ /* 0x000fe20000000000 */
[----:B------:R-:W-:Y:S01]  /*0f30*/  DFMA R34, R28, R34, -UR6 ;  /* 0x800000061c227e2b */ /* 0x000fe20008000022 */
[----:B------:R-:W-:Y:S01]  /*0f40*/  UMOV UR9, 0x3f2a01a0 ;  /* 0x3f2a01a000097882 */ /* 0x000fe20000000000 */
[----:B------:R-:W-:Y:S01]  /*0f50*/  UMOV UR6, 0x19ddbce9 ;  /* 0x19ddbce900067882 */ /* 0x000fe20000000000 */
[----:B------:R-:W-:Y:S01]  /*0f60*/  UMOV UR7, 0x3efa01a0 ;  /* 0x3efa01a000077882 */ /* 0x000fe20000000000 */
[----:B------:R-:W-:-:S02]  /*0f70*/  ISETP.NE.U32.AND P0, PT, R4, 0x1, PT ;  /* 0x000000010400780c */ /* 0x000fc40003f05070 */
[C---:B------:R-:W-:Y:S01]  /*0f80*/  DFMA R24, R28.reuse, R24, -UR8 ;  /* 0x800000081c187e2b */ /* 0x040fe20008000018 */
[----:B------:R-:W-:Y:S01]  /*0f90*/  UMOV UR8, 0x11110818 ;  /* 0x1111081800087882 */ /* 0x000fe20000000000 */
[C---:B------:R-:W-:Y:S01]  /*0fa0*/  DFMA R34, R28.reuse, R34, UR6 ;  /* 0x000000061c227e2b */ /* 0x040fe20008000022 */
[----:B------:R-:W-:Y:S01]  /*0fb0*/  UMOV UR9, 0x3f811111 ;  /* 0x3f81111100097882 */ /* 0x000fe20000000000 */
[----:B------:R-:W-:Y:S01]  /*0fc0*/  UMOV UR6, 0x16c15d47 ;  /* 0x16c15d4700067882 */ /* 0x000fe20000000000 */
[----:B------:R-:W-:Y:S01]  /*0fd0*/  UMOV UR7, 0x3f56c16c ;  /* 0x3f56c16c00077882 */ /* 0x000fe20000000000 */
[----:B------:R-:W-:Y:S02]  /*0fe0*/  ISETP.NE.U32.AND.EX P0, PT, RZ, RZ, PT, P0 ;  /* 0x000000ffff00720c */ /* 0x000fe40003f05100 */
[C---:B------:R-:W-:Y:S01]  /*0ff0*/  DFMA R24, R28.reuse, R24, UR8 ;  /* 0x000000081c187e2b */ /* 0x040fe20008000018 */
[----:B------:R-:W-:Y:S01]  /*1000*/  UMOV UR8, 0x55555554 ;  /* 0x5555555400087882 */ /* 0x000fe20000000000 */
[C---:B------:R-:W-:Y:S01]  /*1010*/  DFMA R34, R28.reuse, R34, -UR6 ;  /* 0x800000061c227e2b */ /* 0x040fe20008000022 */
[----:B------:R-:W-:Y:S01]  /*1020*/  UMOV UR9, 0x3fc55555 ;  /* 0x3fc5555500097882 */ /* 0x000fe20000000000 */
[----:B------:R-:W-:Y:S01]  /*1030*/  UMOV UR6, 0x55555551 ;  /* 0x5555555100067882 */ /* 0x000fe20000000000 */
[----:B------:R-:W-:Y:S01]  /*1040*/  UMOV UR7, 0x3fa55555 ;  /* 0x3fa5555500077882 */ /* 0x000fe20000000000 */
[----:B------:R-:W-:Y:S01]  /*1050*/  LOP3.LUT P1, RZ, R26, 0x2, RZ, 0xc0, !PT ;  /* 0x000000021aff7812 */ /* 0x000fe2000782c0ff */
[----:B------:R-:W-:Y:S01]  /*1060*/  IMAD.MOV.U32 R26, RZ, RZ, R22 ;  /* 0x000000ffff1a7224 */ /* 0x000fe200078e0016 */
[----:B------:R-:W-:-:S02]  /*1070*/  DFMA R24, R28, R24, -UR8 ;  /* 0x800000081c187e2b */ /* 0x000fc40008000018 */
[----:B------:R-:W-:-:S06]  /*1080*/  DFMA R34, R28, R34, UR6 ;  /* 0x000000061c227e2b */ /* 0x000fcc0008000022 */
[C---:B------:R-:W-:Y:S02]  /*1090*/  DFMA R24, R28.reuse, R24, RZ ;  /* 0x000000181c18722b */ /* 0x040fe400000000ff */
[----:B------:R-:W-:-:S06]  /*10a0*/  DFMA R34, R28, R34, -0.5 ;  /* 0xbfe000001c22742b */ /* 0x000fcc0000000022 */
[----:B------:R-:W-:Y:S02]  /*10b0*/  DFMA R32, R32, R24, R32 ;  /* 0x000000182020722b */ /* 0x000fe40000000020 */
[----:B------:R-:W-:Y:S02]  /*10c0*/  DFMA R34, R28, R34, 1 ;  /* 0x3ff000001c22742b */ /* 0x000fe40000000022 */
[----:B------:R-:W-:-:S06]  /*10d0*/  DMUL R24, R16, R22 ;  /* 0x0000001610187228 */ /* 0x000fcc0000000000 */
[----:B------:R-:W-:Y:S02]  /*10e0*/  LOP3.LUT R11, R33, 0x80000000, RZ, 0x3c, !PT ;  /* 0x80000000210b7812 */ /* 0x000fe400078e3cff */
[----:B------:R-:W-:Y:S01]  /*10f0*/  FSEL R30, R34, R32, !P0 ;  /* 0x00000020221e7208 */ /* 0x000fe20004000000 */
[----:B------:R-:W-:Y:S01]  /*1100*/  DFMA R28, R24, -R24, R16 ;  /* 0x80000018181c722b */ /* 0x000fe20000000010 */
[----:B------:R-:W-:Y:S02]  /*1110*/  FSEL R31, R35, R33, !P0 ;  /* 0x00000021231f7208 */ /* 0x000fe40004000000 */
[----:B------:R-:W-:Y:S02]  /*1120*/  FSEL R32, R32, R34, !P0 ;  /* 0x0000002220207208 */ /* 0x000fe40004000000 */
[----:B------:R-:W-:Y:S02]  /*1130*/  FSEL R33, R11, R35, !P0 ;  /* 0x000000230b217208 */ /* 0x000fe40004000000 */
[----:B------:R-:W-:Y:S01]  /*1140*/  ISETP.GE.U32.AND P0, PT, R20, 0x7ca00000, PT ;  /* 0x7ca000001400780c */ /* 0x000fe20003f06070 */
[----:B------:R-:W-:Y:S01]  /*1150*/  DFMA R34, R28, R26, R24 ;  /* 0x0000001a1c22722b */ /* 0x000fe20000000018 */
[----:B------:R-:W-:-:S02]  /*1160*/  @P1 LOP3.LUT R11, R31, 0x80000000, RZ, 0x3c, !PT ;  /* 0x800000001f0b1812 */ /* 0x000fc400078e3cff */
[----:B------:R-:W-:-:S03]  /*1170*/  @P1 LOP3.LUT R4, R33, 0x80000000, RZ, 0x3c, !PT ;  /* 0x8000000021041812 */ /* 0x000fc600078e3cff */
[----:B------:R-:W-:Y:S01]  /*1180*/  @P1 IMAD.MOV.U32 R31, RZ, RZ, R11 ;  /* 0x000000ffff1f1224 */ /* 0x000fe200078e000b */
[----:B------:R-:W-:-:S05]  /*1190*/  @P1 MOV R33, R4 ;  /* 0x0000000400211202 */ /* 0x000fca0000000f00 */
[----:B------:R-:W-:Y:S05]  /*11a0*/  @!P0 BRA `(.L_x_11) ;  /* 0x00000000000c8947 */ /* 0x000fea0003800000 */
[----:B------:R-:W-:Y:S01]  /*11b0*/  IMAD.MOV.U32 R23, RZ, RZ, R27 ;  /* 0x000000ffff177224 */ /* 0x000fe200078e001b */
[----:B------:R-:W-:-:S07]  /*11c0*/  MOV R4, 0x11e0 ;  /* 0x000011e000047802 */ /* 0x000fce0000000f00 */
[----:B0-----:R-:W-:Y:S05]  /*11d0*/  CALL.REL.NOINC `($__internal_1_$__cuda_sm20_dsqrt_rn_f64_mediumpath_v1) ;  /* 0x0000001000f87944 */ /* 0x001fea0003c00000 */
.L_x_11:
[----:B------:R-:W-:Y:S05]  /*11e0*/  BSYNC.RECONVERGENT B3 ;  /* 0x0000000000037941 */ /* 0x000fea0003800200 */
.L_x_10:
[----:B------:R-:W-:Y:S01]  /*11f0*/  DADD R32, RZ, R32 ;  /* 0x00000000ff207229 */ /* 0x000fe20000000020 */
[----:B------:R-:W1:Y:S01]  /*1200*/  FRND.F64.TRUNC R16, R18 ;  /* 0x0000001200107313 */ /* 0x000e62000030d800 */
[----:B------:R-:W-:Y:S01]  /*1210*/  IMAD.MOV.U32 R23, RZ, RZ, 0x1 ;  /* 0x00000001ff177424 */ /* 0x000fe200078e00ff */
[----:B------:R-:W-:Y:S01]  /*1220*/  DMUL R20, RZ, R18 ;  /* 0x00000012ff147228 */ /* 0x000fe20000000000 */
[----:B------:R-:W-:Y:S02]  /*1230*/  IMAD.MOV.U32 R4, RZ, RZ, 0x1 ;  /* 0x00000001ff047424 */ /* 0x000fe400078e00ff */
[----:B------:R-:W-:Y:S01]  /*1240*/  IMAD.MOV.U32 R11, RZ, RZ, R37 ;  /* 0x000000ffff0b7224 */ /* 0x000fe200078e0025 */
[----:B------:R2:W-:Y:S01]  /*1250*/  STG.E desc[UR4][R12.64+0x1c], R23 ;  /* 0x00001c170c007986 */ /* 0x0005e2000c101904 */
[----:B------:R-:W-:-:S07]  /*1260*/  DMUL R32, R32, R34 ;  /* 0x0000002220207228 */ /* 0x000fce0000000000 */
[----:B------:R2:W-:Y:S01]  /*1270*/  STG.E.64 desc[UR4][R12.64+0x28], R32 ;  /* 0x000028200c007986 */ /* 0x0005e2000c101b04 */
[----:B-1----:R-:W-:Y:S01]  /*1280*/  DSETP.NEU.AND P0, PT, R18, R16, PT ;  /* 0x000000101200722a */ /* 0x002fe20003f0d000 */
[----:B------:R-:W-:Y:S02]  /*1290*/  IMAD.MOV.U32 R18, RZ, RZ, R7 ;  /* 0x000000ffff127224 */ /* 0x000fe400078e0007 */
[----:B------:R-:W-:-:S03]  /*12a0*/  IMAD.MOV.U32 R7, RZ, RZ, R9 ;  /* 0x000000ffff077224 */ /* 0x000fc600078e0009 */
[----:B------:R-:W-:Y:S02]  /*12b0*/  FSEL R16, R20, R30, !P0 ;  /* 0x0000001e14107208 */ /* 0x000fe40004000000 */
[----:B------:R-:W-:-:S06]  /*12c0*/  FSEL R17, R21, R31, !P0 ;  /* 0x0000001f15117208 */ /* 0x000fcc0004000000 */
[----:B------:R-:W-:Y:S01]  /*12d0*/  DMUL R34, R34, R16 ;  /* 0x0000001022227228 */ /* 0x000fe20000000000 */
[----:B--2---:R-:W-:Y:S10]  /*12e0*/  BRA `(.L_x_12) ;  /* 0x0000000000107947 */ /* 0x004ff40003800000 */
.L_x_6:
[----:B------:R1:W5:Y:S01]  /*12f0*/  LDG.E.64 R34, desc[UR4][R12.64+0x28] ;  /* 0x000028040c227981 */ /* 0x000362000c1e1b00 */
[----:B------:R-:W-:Y:S01]  /*1300*/  IMAD.MOV.U32 R4, RZ, RZ, RZ ;  /* 0x000000ffff047224 */ /* 0x000fe200078e00ff */
[----:B------:R-:W-:Y:S02]  /*1310*/  MOV R9, R7 ;  /* 0x0000000700097202 */ /* 0x000fe40000000f00 */
[----:B------:R1:W-:Y:S05]  /*1320*/  STG.E desc[UR4][R12.64+0x1c], RZ ;  /* 0x00001cff0c007986 */ /* 0x0003ea000c101904 */
.L_x_12:
[----:B------:R-:W-:Y:S05]  /*1330*/  BSYNC.RECONVERGENT B1 ;  /* 0x0000000000017941 */ /* 0x000fea0003800200 */
.L_x_5:
[----:B-----5:R-:W-:-:S08]  /*1340*/  DFMA R16, R34, R2, 1 ;  /* 0x3ff000002210742b */ /* 0x020fd00000000002 */
[----:B------:R-:W-:-:S14]  /*1350*/  DSETP.GTU.AND P0, PT, R16, RZ, PT ;  /* 0x000000ff1000722a */ /* 0x000fdc0003f0c000 */
[----:B------:R-:W-:Y:S05]  /*1360*/  @!P0 BRA `(.L_x_13) ;  /* 0xfffffff0003c8947 */ /* 0x000fea000383ffff */
[----:B------:R-:W-:Y:S05]  /*1370*/  BSYNC.RECONVERGENT B2 ;  /* 0x0000000000027941 */ /* 0x000fea0003800200 */
.L_x_4:
[----:B------:R-:W-:Y:S01]  /*1380*/  SHF.R.U32.HI R7, RZ, 0x2, R18 ;  /* 0x00000002ff077819 */ /* 0x000fe20000011612 */
[----:B------:R-:W-:Y:S01]  /*1390*/  IMAD.SHL.U32 R6, R9, 0x10, RZ ;  /* 0x0000001009067824 */ /* 0x000fe200078e00ff */
[----:B------:R-:W-:Y:S01]  /*13a0*/  SHF.R.U32.HI R20, RZ, 0x2, R5 ;  /* 0x00000002ff147819 */ /* 0x000fe20000011605 */
[----:B------:R-:W-:Y:S01]  /*13b0*/  UMOV UR6, 0xb2fec56d ;  /* 0xb2fec56d00067882 */ /* 0x000fe20000000000 */
[----:B------:R-:W-:Y:S01]  /*13c0*/  LOP3.LUT R7, R7, R18, RZ, 0x3c, !PT ;  /* 0x0000001207077212 */ /* 0x000fe200078e3cff */
[----:B------:R-:W-:Y:S01]  /*13d0*/  UMOV UR7, 0x3fa0f27b ;  /* 0x3fa0f27b00077882 */ /* 0x000fe20000000000 */
[----:B------:R-:W-:Y:S01]  /*13e0*/  LOP3.LUT R20, R20, R5, RZ, 0x3c, !PT ;  /* 0x0000000514147212 */ /* 0x000fe200078e3cff */
[----:B------:R-:W-:Y:S01]  /*13f0*/  IMAD.MOV.U32 R27, RZ, RZ, 0x3ca00000 ;  /* 0x3ca00000ff1b7424 */ /* 0x000fe200078e00ff */
[----:B------:R-:W-:Y:S01]  /*1400*/  MOV R26, 0x0 ;  /* 0x00000000001a7802 */ /* 0x000fe20000000f00 */
[----:B------:R-:W-:-:S05]  /*1410*/  IMAD.SHL.U32 R18, R7, 0x2, RZ ;  /* 0x0000000207127824 */ /* 0x000fca00078e00ff */
[----:B------:R-:W-:Y:S01]  /*1420*/  LOP3.LUT R6, R7, R18, R6, 0x96, !PT ;  /* 0x0000001207067212 */ /* 0x000fe200078e9606 */
[----:B------:R-:W-:-:S03]  /*1430*/  IMAD.SHL.U32 R7, R20, 0x2, RZ ;  /* 0x0000000214077824 */ /* 0x000fc600078e00ff */
[----:B------:R-:W-:-:S04]  /*1440*/  LOP3.LUT R6, R6, R9, RZ, 0x3c, !PT ;  /* 0x0000000906067212 */ /* 0x000fc800078e3cff */
[----:B------:R-:W-:Y:S01]  /*1450*/  IADD3 R25, PT, PT, R10, 0x587c5, R6 ;  /* 0x000587c50a197810 */ /* 0x000fe20007ffe006 */
[----:B------:R-:W-:Y:S02]  /*1460*/  IMAD.SHL.U32 R5, R6, 0x10, RZ ;  /* 0x0000001006057824 */ /* 0x000fe400078e00ff */
[----:B------:R-:W-:-:S03]  /*1470*/  VIADD R10, R10, 0xb0f8a ;  /* 0x000b0f8a0a0a7836 */ /* 0x000fc60000000000 */
[----:B------:R-:W-:Y:S01]  /*1480*/  LOP3.LUT R5, R20, R7, R5, 0x96, !PT ;  /* 0x0000000714057212 */ /* 0x000fe200078e9605 */
[----:B------:R-:W-:-:S03]  /*1490*/  DMUL R20, R34, -UR6 ;  /* 0x8000000622147c28 */ /* 0x000fc60008000000 */
[----:B------:R-:W-:-:S05]  /*14a0*/  LOP3.LUT R7, R5, R6, RZ, 0x3c, !PT ;  /* 0x0000000605077212 */ /* 0x000fca00078e3cff */
[----:B------:R-:W-:Y:S01]  /*14b0*/  IMAD.IADD R18, R7, 0x1, R10 ;  /* 0x0000000107127824 */ /* 0x000fe200078e020a */
[----:B------:R-:W-:-:S03]  /*14c0*/  DMUL R20, R20, R34 ;  /* 0x0000002214147228 */ /* 0x000fc60000000000 */
[----:B------:R-:W-:-:S03]  /*14d0*/  IMAD.WIDE.U32 R18, R18, 0x200000, RZ ;  /* 0x0020000012127825 */ /* 0x000fc600078e00ff */
[----:B------:R-:W-:Y:S01]  /*14e0*/  LOP3.LUT R24, R18, R25, RZ, 0x3c, !PT ;  /* 0x0000001912187212 */ /* 0x000fe200078e3cff */
[----:B------:R-:W-:Y:S01]  /*14f0*/  IMAD.MOV.U32 R25, RZ, RZ, R19 ;  /* 0x000000ffff197224 */ /* 0x000fe200078e0013 */
[----:B------:R-:W-:-:S03]  /*1500*/  DMUL R20, R20, R34 ;  /* 0x0000002214147228 */ /* 0x000fc60000000000 */
[----:B------:R-:W2:Y:S05]  /*1510*/  I2F.F64.U64 R18, R24 ;  /* 0x0000001800127312 */ /* 0x000eaa0000301800 */
[----:B------:R-:W-:Y:S02]  /*1520*/  DFMA R22, R20, R34, 1 ;  /* 0x3ff000001416742b */ /* 0x000fe40000000022 */
[----:B--2---:R-:W-:Y:S02]  /*1530*/  DFMA R20, R18, R26, 5.5511151231257827021e-17 ;  /* 0x3c9000001214742b */ /* 0x004fe4000000001a */
[----:B------:R-:W-:-:S06]  /*1540*/  DMUL R18, R16, R16 ;  /* 0x0000001010127228 */ /* 0x000fcc0000000000 */
[----:B------:R-:W-:Y:S02]  /*1550*/  DSETP.GEU.AND P0, PT, R20, R22, PT ;  /* 0x000000161400722a */ /* 0x000fe40003f0e000 */
[----:B------:R-:W-:-:S12]  /*1560*/  DMUL R16, R16, R18 ;  /* 0x0000001210107228 */ /* 0x000fd80000000000 */
[----:B------:R-:W-:Y:S05]  /*1570*/  @!P0 BRA `(.L_x_14) ;  /* 0x0000000800ac8947 */ /* 0x000fea0003800000 */
[----:B------:R-:W-:Y:S01]  /*1580*/  ISETP.GT.AND P0, PT, R21, 0xfffff, PT ;  /* 0x000fffff1500780c */ /* 0x000fe20003f04270 */
[----:B------:R-:W-:Y:S01]  /*1590*/  IMAD.MOV.U32 R26, RZ, RZ, R21 ;  /* 0x000000ffff1a7224 */ /* 0x000fe200078e0015 */
[----:B------:R-:W-:Y:S01]  /*15a0*/  BSSY.RECONVERGENT B1, `(.L_x_15) ;  /* 0x000004e000017945 */ /* 0x000fe20003800200 */
[----:B------:R-:W-:-:S10]  /*15b0*/  IMAD.MOV.U32 R18, RZ, RZ, R20 ;  /* 0x000000ffff127224 */ /* 0x000fd400078e0014 */
[----:B------:R-:W-:-:S10]  /*15c0*/  @!P0 DMUL R20, R20, 1.80143985094819840000e+16 ;  /* 0x4350000014148828 */ /* 0x000fd40000000000 */
[----:B------:R-:W-:Y:S01]  /*15d0*/  @!P0 IMAD.MOV.U32 R26, RZ, RZ, R21 ;  /* 0x000000ffff1a8224 */ /* 0x000fe200078e0015 */
[----:B------:R-:W-:-:S03]  /*15e0*/  @!P0 MOV R18, R20 ;  /* 0x0000001400128202 */ /* 0x000fc60000000f00 */
[----:B------:R-:W-:-:S05]  /*15f0*/  VIADD R5, R26, 0xffffffff ;  /* 0xffffffff1a057836 */ /* 0x000fca0000000000 */
[----:B------:R-:W-:Y:S01]  /*1600*/  ISETP.GT.U32.AND P1, PT, R5, 0x7feffffe, PT ;  /* 0x7feffffe0500780c */ /* 0x000fe20003f24070 */
[----:B------:R-:W-:Y:S02]  /*1610*/  IMAD.MOV.U32 R5, RZ, RZ, -0x3ff ;  /* 0xfffffc01ff057424 */ /* 0x000fe400078e00ff */
[----:B------:R-:W-:-:S10]  /*1620*/  @!P0 IMAD.MOV.U32 R5, RZ, RZ, -0x435 ;  /* 0xfffffbcbff058424 */ /* 0x000fd400078e00ff */
        /* <DEDUP_REMOVED lines=9> */
[----:B------:R-:W-:Y:S01]  /*16c0*/  IMAD.MOV.U32 R27, RZ, RZ, 0x43300000 ;  /* 0x43300000ff1b7424 */ /* 0x000fe200078e00ff */
[----:B------:R-:W-:-:S13]  /*16d0*/  ISETP.GE.U32.AND P0, PT, R19, 0x3ff6a09f, PT ;  /* 0x3ff6a09f1300780c */ /* 0x000fda0003f06070 */
[----:B------:R-:W-:Y:S02]  /*16e0*/  @P0 VIADD R21, R19, 0xfff00000 ;  /* 0xfff0000013150836 */ /* 0x000fe40000000000 */
[----:B------:R-:W-:Y:S02]  /*16f0*/  @P0 VIADD R26, R26, 0x1 ;  /* 0x000000011a1a0836 */ /* 0x000fe40000000000 */
[----:B------:R-:W-:-:S03]  /*1700*/  @P0 IMAD.MOV.U32 R19, RZ, RZ, R21 ;  /* 0x000000ffff130224 */ /* 0x000fc600078e0015 */
[----:B------:R-:W-:-:S03]  /*1710*/  LOP3.LUT R26, R26, 0x80000000, RZ, 0x3c, !PT ;  /* 0x800000001a1a7812 */ /* 0x000fc600078e3cff */
[C---:B------:R-:W-:Y:S02]  /*1720*/  DADD R28, R18.reuse, 1 ;  /* 0x3ff00000121c7429 */ /* 0x040fe40000000000 */
[----:B------:R-:W-:-:S04]  /*1730*/  DADD R18, R18, -1 ;  /* 0xbff0000012127429 */ /* 0x000fc80000000000 */
[----:B------:R-:W2:Y:S02]  /*1740*/  MUFU.RCP64H R21, R29 ;  /* 0x0000001d00157308 */ /* 0x000ea40000001800 */
[----:B--2---:R-:W-:-:S08]  /*1750*/  DFMA R22, -R28, R20, 1 ;  /* 0x3ff000001c16742b */ /* 0x004fd00000000114 */
        /* <DEDUP_REMOVED lines=11> */
[----:B------:R-:W-:-:S06]  /*1810*/  UMOV UR7, 0x3f1745cb ;  /* 0x3f1745cb00077882 */ /* 0x000fcc0000000000 */
        /* <DEDUP_REMOVED lines=8> */
[----:B------:R-:W-:Y:S01]  /*18a0*/  UMOV UR7, 0x3f899999 ;  /* 0x3f89999900077882 */ /* 0x000fe20000000000 */
[----:B------:R-:W-:-:S05]  /*18b0*/  DADD R28, R30, R30 ;  /* 0x000000001e1c7229 */ /* 0x000fca000000001e */
[----:B------:R-:W-:Y:S01]  /*18c0*/  DFMA R30, R24, R32, UR6 ;  /* 0x00000006181e7e2b */ /* 0x000fe20008000020 */
[----:B------:R-:W-:Y:S01]  /*18d0*/  UMOV UR6, 0x80000000 ;  /* 0x8000000000067882 */ /* 0x000fe20000000000 */
[----:B------:R-:W-:Y:S01]  /*18e0*/  UMOV UR7, 0x43300000 ;  /* 0x4330000000077882 */ /* 0x000fe20000000000 */
[----:B------:R-:W-:Y:S02]  /*18f0*/  DFMA R28, R18, -R22, R28 ;  /* 0x80000016121c722b */ /* 0x000fe4000000001c */
[----:B------:R-:W-:Y:S01]  /*1900*/  DADD R26, R26, -UR6 ;  /* 0x800000061a1a7e29 */ /* 0x000fe20008000000 */
[----:B------:R-:W-:Y:S01]  /*1910*/  UMOV UR6, 0x55555554 ;  /* 0x5555555400067882 */ /* 0x000fe20000000000 */
[----:B------:R-:W-:Y:S02]  /*1920*/  UMOV UR7, 0x3fb55555 ;  /* 0x3fb5555500077882 */ /* 0x000fe40000000000 */
[----:B------:R-:W-:Y:S01]  /*1930*/  DFMA R30, R24, R30, UR6 ;  /* 0x00000006181e7e2b */ /* 0x000fe2000800001e */
[----:B------:R-:W-:Y:S01]  /*1940*/  UMOV UR6, 0xfefa39ef ;  /* 0xfefa39ef00067882 */ /* 0x000fe20000000000 */
[----:B------:R-:W-:Y:S01]  /*1950*/  UMOV UR7, 0x3fe62e42 ;  /* 0x3fe62e4200077882 */ /* 0x000fe20000000000 */
[----:B------:R-:W-:-:S02]  /*1960*/  DMUL R20, R20, R28 ;  /* 0x0000001c14147228 */ /* 0x000fc40000000000 */
[----:B------:R-:W-:-:S03]  /*1970*/  DFMA R18, R26, UR6, R22 ;  /* 0x000000061a127c2b */ /* 0x000fc60008000016 */
[----:B------:R-:W-:-:S05]  /*1980*/  DMUL R30, R24, R30 ;  /* 0x0000001e181e7228 */ /* 0x000fca0000000000 */
[----:B------:R-:W-:Y:S01]  /*1990*/  DFMA R24, R26, -UR6, R18 ;  /* 0x800000061a187c2b */ /* 0x000fe20008000012 */
[----:B------:R-:W-:Y:S01]  /*19a0*/  UMOV UR6, 0x3b39803f ;  /* 0x3b39803f00067882 */ /* 0x000fe20000000000 */
[----:B------:R-:W-:Y:S01]  /*19b0*/  UMOV UR7, 0x3c7abc9e ;  /* 0x3c7abc9e00077882 */ /* 0x000fe20000000000 */
[----:B------:R-:W-:-:S05]  /*19c0*/  DFMA R20, R22, R30, R20 ;  /* 0x0000001e1614722b */ /* 0x000fca0000000014 */
[----:B------:R-:W-:-:S08]  /*19d0*/  DADD R24, -R22, R24 ;  /* 0x0000000016187229 */ /* 0x000fd00000000118 */
[----:B------:R-:W-:-:S08]  /*19e0*/  DADD R20, R20, -R24 ;  /* 0x0000000014147229 */ /* 0x000fd00000000818 */
[----:B------:R-:W-:-:S08]  /*19f0*/  DFMA R20, R26, UR6, R20 ;  /* 0x000000061a147c2b */ /* 0x000fd00008000014 */
[----:B------:R-:W-:Y:S01]  /*1a00*/  DADD R18, R18, R20 ;  /* 0x0000000012127229 */ /* 0x000fe20000000014 */
[----:B------:R-:W-:Y:S10]  /*1a10*/  BRA `(.L_x_17) ;  /* 0x0000000000187947 */ /* 0x000ff40003800000 */
.L_x_16:
[----:B------:R-:W-:Y:S01]  /*1a20*/  MOV R18, 0x0 ;  /* 0x0000000000127802 */ /* 0x000fe20000000f00 */
[----:B------:R-:W-:Y:S01]  /*1a30*/  IMAD.MOV.U32 R19, RZ, RZ, 0x7ff00000 ;  /* 0x7ff00000ff137424 */ /* 0x000fe200078e00ff */
[----:B------:R-:W-:-:S05]  /*1a40*/  LOP3.LUT P0, RZ, R21, 0x7fffffff, RZ, 0xc0, !PT ;  /* 0x7fffffff15ff7812 */ /* 0x000fca000780c0ff */
[----:B------:R-:W-:-:S10]  /*1a50*/  DFMA R18, R20, R18, +INF ;  /* 0x7ff000001412742b */ /* 0x000fd40000000012 */
[----:B------:R-:W-:Y:S02]  /*1a60*/  FSEL R18, R18, RZ, P0 ;  /* 0x000000ff12127208 */ /* 0x000fe40000000000 */
[----:B------:R-:W-:-:S07]  /*1a70*/  FSEL R19, R19, -QNAN , P0 ;  /* 0xfff0000013137808 */ /* 0x000fce0000000000 */
.L_x_17:
[----:B------:R-:W-:Y:S05]  /*1a80*/  BSYNC.RECONVERGENT B1 ;  /* 0x0000000000017941 */ /* 0x000fea0003800200 */
.L_x_15:
[----:B------:R-:W-:Y:S01]  /*1a90*/  ISETP.GT.AND P0, PT, R17, 0xfffff, PT ;  /* 0x000fffff1100780c */ /* 0x000fe20003f04270 */
[----:B------:R-:W-:Y:S01]  /*1aa0*/  IMAD.MOV.U32 R20, RZ, RZ, R16 ;  /* 0x000000ffff147224 */ /* 0x000fe200078e0010 */
[----:B------:R-:W-:Y:S01]  /*1ab0*/  BSSY.RECONVERGENT B1, `(.L_x_18) ;  /* 0x0000050000017945 */ /* 0x000fe20003800200 */
[--C-:B------:R-:W-:Y:S01]  /*1ac0*/  IMAD.MOV.U32 R21, RZ, RZ, R17.reuse ;  /* 0x000000ffff157224 */ /* 0x100fe200078e0011 */
[----:B------:R-:W-:Y:S01]  /*1ad0*/  MOV R26, R16 ;  /* 0x00000010001a7202 */ /* 0x000fe20000000f00 */
[----:B------:R-:W-:-:S08]  /*1ae0*/  IMAD.MOV.U32 R32, RZ, RZ, R17 ;  /* 0x000000ffff207224 */ /* 0x000fd000078e0011 */
[----:B------:R-:W-:-:S10]  /*1af0*/  @!P0 DMUL R20, R16, 1.80143985094819840000e+16 ;  /* 0x4350000010148828 */ /* 0x000fd40000000000 */
[----:B------:R-:W-:Y:S02]  /*1b00*/  @!P0 IMAD.MOV.U32 R32, RZ, RZ, R21 ;  /* 0x000000ffff208224 */ /* 0x000fe400078e0015 */
[----:B------:R-:W-:Y:S02]  /*1b10*/  @!P0 IMAD.MOV.U32 R26, RZ, RZ, R20 ;  /* 0x000000ffff1a8224 */ /* 0x000fe400078e0014 */
[----:B------:R-:W-:-:S05]  /*1b20*/  VIADD R5, R32, 0xffffffff ;  /* 0xffffffff20057836 */ /* 0x000fca0000000000 */
[----:B------:R-:W-:Y:S01]  /*1b30*/  ISETP.GT.U32.AND P1, PT, R5, 0x7feffffe, PT ;  /* 0x7feffffe0500780c */ /* 0x000fe20003f24070 */
[----:B------:R-:W-:Y:S02]  /*1b40*/  IMAD.MOV.U32 R5, RZ, RZ, -0x3ff ;  /* 0xfffffc01ff057424 */ /* 0x000fe400078e00ff */
[----:B------:R-:W-:-:S10]  /*1b50*/  @!P0 IMAD.MOV.U32 R5, RZ, RZ, -0x435 ;  /* 0xfffffbcbff058424 */ /* 0x000fd400078e00ff */
[----:B------:R-:W-:Y:S05]  /*1b60*/  @P1 BRA `(.L_x_19) ;  /* 0x0000000000f81947 */ /* 0x000fea0003800000 */
[----:B------:R-:W-:Y:S01]  /*1b70*/  LOP3.LUT R20, R32, 0xfffff, RZ, 0xc0, !PT ;  /* 0x000fffff20147812 */ /* 0x000fe200078ec0ff */
[----:B------:R-:W-:Y:S01]  /*1b80*/  IMAD.MOV.U32 R24, RZ, RZ, RZ ;  /* 0x000000ffff187224 */ /* 0x000fe200078e00ff */
[----:B------:R-:W-:Y:S01]  /*1b90*/  MOV R31, 0x3ed0ee25 ;  /* 0x3ed0ee25001f7802 */ /* 0x000fe20000000f00 */
[----:B------:R-:W-:Y:S01]  /*1ba0*/  IMAD.MOV.U32 R30, RZ, RZ, -0x748574fc ;  /* 0x8b7a8b04ff1e7424 */ /* 0x000fe200078e00ff */
[----:B------:R-:W-:Y:S01]  /*1bb0*/  LOP3.LUT R27, R20, 0x3ff00000, RZ, 0xfc, !PT ;  /* 0x3ff00000141b7812 */ /* 0x000fe200078efcff */
[----:B------:R-:W-:Y:S01]  /*1bc0*/  UMOV UR6, 0x3ae80f1e ;  /* 0x3ae80f1e00067882 */ /* 0x000fe20000000000 */
[----:B------:R-:W-:Y:S01]  /*1bd0*/  UMOV UR7, 0x3eb1380b ;  /* 0x3eb1380b00077882 */ /* 0x000fe20000000000 */
[----:B------:R-:W-:Y:S02]  /*1be0*/  LEA.HI R5, R32, R5, RZ, 0xc ;  /* 0x0000000520057211 */ /* 0x000fe400078f60ff */
[----:B------:R-:W-:-:S13]  /*1bf0*/  ISETP.GE.U32.AND P0, PT, R27, 0x3ff6a09f, PT ;  /* 0x3ff6a09f1b00780c */ /* 0x000fda0003f06070 */
[----:B------:R-:W-:Y:S02]  /*1c00*/  @P0 VIADD R21, R27, 0xfff00000 ;  /* 0xfff000001b150836 */ /* 0x000fe40000000000 */
[----:B------:R-:W-:Y:S02]  /*1c10*/  @P0 VIADD R5, R5, 0x1 ;  /* 0x0000000105050836 */ /* 0x000fe40000000000 */
[----:B------:R-:W-:-:S06]  /*1c20*/  @P0 IMAD.MOV.U32 R27, RZ, RZ, R21 ;  /* 0x000000ffff1b0224 */ /* 0x000fcc00078e0015 */
        /* <DEDUP_REMOVED lines=20> */
[----:B------:R-:W-:Y:S01]  /*1d70*/  DFMA R30, R26, -R22, R30 ;  /* 0x800000161a1e722b */ /* 0x000fe2000000001e */
[----:B------:R-:W-:Y:S01]  /*1d80*/  LOP3.LUT R26, R5, 0x80000000, RZ, 0x3c, !PT ;  /* 0x80000000051a7812 */ /* 0x000fe200078e3cff */
[----:B------:R-:W-:-:S03]  /*1d90*/  IMAD.MOV.U32 R27, RZ, RZ, 0x43300000 ;  /* 0x43300000ff1b7424 */ /* 0x000fc600078e00ff */
[----:B------:R-:W-:Y:S01]  /*1da0*/  DFMA R28, R20, R28, UR6 ;  /* 0x00000006141c7e2b */ /* 0x000fe2000800001c */
[----:B------:R-:W-:Y:S01]  /*1db0*/  UMOV UR6, 0x923be72d ;  /* 0x923be72d00067882 */ /* 0x000fe20000000000 */
[----:B------:R-:W-:Y:S01]  /*1dc0*/  UMOV UR7, 0x3f624924 ;  /* 0x3f62492400077882 */ /* 0x000fe20000000000 */
[----:B------:R-:W-:-:S05]  /*1dd0*/  DMUL R30, R24, R30 ;  /* 0x0000001e181e7228 */ /* 0x000fca0000000000 */
[----:B------:R-:W-:Y:S01]  /*1de0*/  DFMA R28, R20, R28, UR6 ;  /* 0x00000006141c7e2b */ /* 0x000fe2000800001c */
[----:B------:R-:W-:Y:S01]  /*1df0*/  UMOV UR6, 0x9999a3c4 ;  /* 0x9999a3c400067882 */ /* 0x000fe20000000000 */
[----:B------:R-:W-:-:S06]  /*1e00*/  UMOV UR7, 0x3f899999 ;  /* 0x3f89999900077882 */ /* 0x000fcc0000000000 */
[----:B------:R-:W-:Y:S01]  /*1e10*/  DFMA R28, R20, R28, UR6 ;  /* 0x00000006141c7e2b */ /* 0x000fe2000800001c */
[----:B------:R-:W-:Y:S01]  /*1e20*/  UMOV UR6, 0x80000000 ;  /* 0x8000000000067882 */ /* 0x000fe20000000000 */
[----:B------:R-:W-:Y:S02]  /*1e30*/  UMOV UR7, 0x43300000 ;  /* 0x4330000000077882 */ /* 0x000fe40000000000 */
[----:B------:R-:W-:Y:S01]  /*1e40*/  DADD R26, R26, -UR6 ;  /* 0x800000061a1a7e29 */ /* 0x000fe20008000000 */
[----:B------:R-:W-:Y:S01]  /*1e50*/  UMOV UR6, 0x55555554 ;  /* 0x5555555400067882 */ /* 0x000fe20000000000 */
[----:B------:R-:W-:Y:S02]  /*1e60*/  UMOV UR7, 0x3fb55555 ;  /* 0x3fb5555500077882 */ /* 0x000fe40000000000 */
[----:B------:R-:W-:Y:S01]  /*1e70*/  DFMA R28, R20, R28, UR6 ;  /* 0x00000006141c7e2b */ /* 0x000fe2000800001c */
[----:B------:R-:W-:Y:S01]  /*1e80*/  UMOV UR6, 0xfefa39ef ;  /* 0xfefa39ef00067882 */ /* 0x000fe20000000000 */
[----:B------:R-:W-:-:S02]  /*1e90*/  UMOV UR7, 0x3fe62e42 ;  /* 0x3fe62e4200077882 */ /* 0x000fc40000000000 */
[----:B------:R-:W-:-:S04]  /*1ea0*/  DFMA R24, R26, UR6, R22 ;  /* 0x000000061a187c2b */ /* 0x000fc80008000016 */
[----:B------:R-:W-:-:S04]  /*1eb0*/  DMUL R28, R20, R28 ;  /* 0x0000001c141c7228 */ /* 0x000fc80000000000 */
[----:B------:R-:W-:Y:S01]  /*1ec0*/  DFMA R20, R26, -UR6, R24 ;  /* 0x800000061a147c2b */ /* 0x000fe20008000018 */
[----:B------:R-:W-:Y:S01]  /*1ed0*/  UMOV UR6, 0x3b39803f ;  /* 0x3b39803f00067882 */ /* 0x000fe20000000000 */
[----:B------:R-:W-:Y:S02]  /*1ee0*/  UMOV UR7, 0x3c7abc9e ;  /* 0x3c7abc9e00077882 */ /* 0x000fe40000000000 */
[----:B------:R-:W-:-:S04]  /*1ef0*/  DFMA R28, R22, R28, R30 ;  /* 0x0000001c161c722b */ /* 0x000fc8000000001e */
[----:B------:R-:W-:-:S08]  /*1f00*/  DADD R20, -R22, R20 ;  /* 0x0000000016147229 */ /* 0x000fd00000000114 */
[----:B------:R-:W-:-:S08]  /*1f10*/  DADD R20, R28, -R20 ;  /* 0x000000001c147229 */ /* 0x000fd00000000814 */
[----:B------:R-:W-:-:S08]  /*1f20*/  DFMA R20, R26, UR6, R20 ;  /* 0x000000061a147c2b */ /* 0x000fd00008000014 */
[----:B------:R-:W-:Y:S01]  /*1f30*/  DADD R20, R24, R20 ;  /* 0x0000000018147229 */ /* 0x000fe20000000014 */
[----:B------:R-:W-:Y:S10]  /*1f40*/  BRA `(.L_x_20) ;  /* 0x0000000000187947 */ /* 0x000ff40003800000 */
.L_x_19:
[----:B------:R-:W-:Y:S01]  /*1f50*/  IMAD.MOV.U32 R22, RZ, RZ, 0x0 ;  /* 0x00000000ff167424 */ /* 0x000fe200078e00ff */
[----:B------:R-:W-:Y:S01]  /*1f60*/  LOP3.LUT P0, RZ, R21, 0x7fffffff, RZ, 0xc0, !PT ;  /* 0x7fffffff15ff7812 */ /* 0x000fe2000780c0ff */
[----:B------:R-:W-:-:S06]  /*1f70*/  IMAD.MOV.U32 R23, RZ, RZ, 0x7ff00000 ;  /* 0x7ff00000ff177424 */ /* 0x000fcc00078e00ff */
[----:B------:R-:W-:-:S10]  /*1f80*/  DFMA R22, R20, R22, +INF ;  /* 0x7ff000001416742b */ /* 0x000fd40000000016 */
[----:B------:R-:W-:Y:S02]  /*1f90*/  FSEL R20, R22, RZ, P0 ;  /* 0x000000ff16147208 */ /* 0x000fe40000000000 */
[----:B------:R-:W-:-:S07]  /*1fa0*/  FSEL R21, R23, -QNAN , P0 ;  /* 0xfff0000017157808 */ /* 0x000fce0000000000 */
.L_x_20:
[----:B------:R-:W-:Y:S05]  /*1fb0*/  BSYNC.RECONVERGENT B1 ;  /* 0x0000000000017941 */ /* 0x000fea0003800200 */
.L_x_18:
[----:B------:R-:W-:-:S08]  /*1fc0*/  DADD R22, -R16, 1 ;  /* 0x3ff0000010167429 */ /* 0x000fd00000000100 */
[----:B------:R-:W-:Y:S02]  /*1fd0*/  DADD R20, R22, R20 ;  /* 0x0000000016147229 */ /* 0x000fe40000000014 */
[----:B------:R-:W-:-:S06]  /*1fe0*/  DMUL R22, R34, 0.5 ;  /* 0x3fe0000022167828 */ /* 0x000fcc0000000000 */
[----:B------:R-:W-:-:S08]  /*1ff0*/  DMUL R20, R14, R20 ;  /* 0x000000140e147228 */ /* 0x000fd00000000000 */
[----:B------:R-:W-:-:S08]  /*2000*/  DFMA R20, R22, R34, R20 ;  /* 0x000000221614722b */ /* 0x000fd00000000014 */
[----:B------:R-:W-:-:S14]  /*2010*/  DSETP.GEU.AND P0, PT, R18, R20, PT ;  /* 0x000000141200722a */ /* 0x000fdc0003f0e000 */
[----:B------:R-:W-:Y:S05]  /*2020*/  @P0 BRA `(.L_x_21) ;  /* 0xffffffe000f80947 */ /* 0x000fea000383ffff */
.L_x_14:
[----:B------:R-:W-:Y:S05]  /*2030*/  BSYNC.RECONVERGENT B0 ;  /* 0x0000000000007941 */ /* 0x000fea0003800200 */
.L_x_3:
[----:B------:R-:W2:Y:S01]  /*2040*/  LDC.64 R2, c[0x0][0x390] ;  /* 0x0000e400ff027b82 */ /* 0x000ea20000000a00 */
[----:B------:R-:W-:Y:S04]  /*2050*/  STG.E.64 desc[UR4][R12.64+0x8], R8 ;  /* 0x000008080c007986 */ /* 0x000fe8000c101b04 */
[----:B------:R-:W-:Y:S03]  /*2060*/  STG.E.64 desc[UR4][R12.64+0x10], R6 ;  /* 0x000010060c007986 */ /* 0x000fe6000c101b04 */
[----:B------:R-:W3:Y:S01]  /*2070*/  LDC.64 R4, c[0x0][0x398] ;  /* 0x0000e600ff047b82 */ /* 0x000ee20000000a00 */
[----:B------:R-:W-:Y:S01]  /*2080*/  STG.E.64 desc[UR4][R12.64], R10 ;  /* 0x0000000a0c007986 */ /* 0x000fe2000c101b04 */
[----:B--2---:R-:W-:-:S08]  /*2090*/  DMUL R14, R14, R2 ;  /* 0x000000020e0e7228 */ /* 0x004fd00000000000 */
[----:B------:R-:W-:Y:S01]  /*20a0*/  DMUL R14, R16, R14 ;  /* 0x0000000e100e7228 */ /* 0x000fe20000000000 */
[----:B---3--:R-:W-:-:S06]  /*20b0*/  IMAD.WIDE R2, R0, 0x8, R4 ;  /* 0x0000000800027825 */ /* 0x008fcc00078e0204 */
[----:B------:R-:W-:Y:S01]  /*20c0*/  STG.E.64 desc[UR4][R2.64], R14 ;  /* 0x0000000e02007986 */ /* 0x000fe2000c101b04 */
[----:B------:R-:W-:Y:S05]  /*20d0*/  EXIT ;  /* 0x000000000000794d */ /* 0x000fea0003800000 */
        .weak           $__internal_0_$__cuda_sm20_div_rn_f64_full
        .type           $__internal_0_$__cuda_sm20_div_rn_f64_full,@function
        .size           $__internal_0_$__cuda_sm20_div_rn_f64_full,($__internal_1_$__cuda_sm20_dsqrt_rn_f64_mediumpath_v1 - $__internal_0_$__cuda_sm20_div_rn_f64_full)
$__internal_0_$__cuda_sm20_div_rn_f64_full:
[C---:B------:R-:W-:Y:S01]  /*20e0*/  FSETP.GEU.AND P0, PT, |R5|.reuse, 1.469367938527859385e-39, PT ;  /* 0x001000000500780b */ /* 0x040fe20003f0e200 */
[----:B------:R-:W-:Y:S01]  /*20f0*/  IMAD.MOV.U32 R8, RZ, RZ, 0x1 ;  /* 0x00000001ff087424 */ /* 0x000fe200078e00ff */
[C---:B------:R-:W-:Y:S01]  /*2100*/  LOP3.LUT R6, R5.reuse, 0x800fffff, RZ, 0xc0, !PT ;  /* 0x800fffff05067812 */ /* 0x040fe200078ec0ff */
[----:B------:R-:W-:Y:S01]  /*2110*/  IMAD.MOV.U32 R18, RZ, RZ, 0x3fd00000 ;  /* 0x3fd00000ff127424 */ /* 0x000fe200078e00ff */
[----:B------:R-:W-:Y:S01]  /*2120*/  LOP3.LUT R3, R5, 0x7ff00000, RZ, 0xc0, !PT ;  /* 0x7ff0000005037812 */ /* 0x000fe200078ec0ff */
[----:B------:R-:W-:Y:S01]  /*2130*/  BSSY.RECONVERGENT B1, `(.L_x_22) ;  /* 0x0000046000017945 */ /* 0x000fe20003800200 */
[----:B------:R-:W-:Y:S01]  /*2140*/  LOP3.LUT R7, R6, 0x3ff00000, RZ, 0xfc, !PT ;  /* 0x3ff0000006077812 */ /* 0x000fe200078efcff */
[----:B------:R-:W-:Y:S01]  /*2150*/  IMAD.MOV.U32 R6, RZ, RZ, R4 ;  /* 0x000000ffff067224 */ /* 0x000fe200078e0004 */
[----:B------:R-:W-:Y:S01]  /*2160*/  MOV R19, 0x1ca00000 ;  /* 0x1ca0000000137802 */ /* 0x000fe20000000f00 */
[----:B------:R-:W-:Y:S01]  /*2170*/  VIADD R20, R18, 0xffffffff ;  /* 0xffffffff12147836 */ /* 0x000fe20000000000 */
[----:B------:R-:W-:-:S03]  /*2180*/  ISETP.LE.U32.AND P1, PT, R3, 0x3fd00000, PT ;  /* 0x3fd000000300780c */ /* 0x000fc60003f23070 */
[----:B------:R-:W-:Y:S01]  /*2190*/  @!P0 DMUL R6, R4, 8.98846567431157953865e+307 ;  /* 0x7fe0000004068828 */ /* 0x000fe20000000000 */
[----:B------:R-:W-:-:S04]  /*21a0*/  SEL R12, R19, 0x63400000, !P1 ;  /* 0x63400000130c7807 */ /* 0x000fc80004800000 */
[----:B------:R-:W-:Y:S01]  /*21b0*/  LOP3.LUT R13, R12, 0x55555, RZ, 0xfc, !PT ;  /* 0x000555550c0d7812 */ /* 0x000fe200078efcff */
[----:B------:R-:W0:Y:S01]  /*21c0*/  MUFU.RCP64H R9, R7 ;  /* 0x0000000700097308 */ /* 0x000e220000001800 */
[----:B------:R-:W-:-:S03]  /*21d0*/  IMAD.MOV.U32 R12, RZ, RZ, 0x55555555 ;  /* 0x55555555ff0c7424 */ /* 0x000fc600078e00ff */
[----:B------:R-:W-:Y:S02]  /*21e0*/  @!P0 LOP3.LUT R3, R7, 0x7ff00000, RZ, 0xc0, !PT ;  /* 0x7ff0000007038812 */ /* 0x000fe400078ec0ff */
[----:B------:R-:W-:-:S03]  /*21f0*/  ISETP.GT.U32.AND P0, PT, R20, 0x7feffffe, PT ;  /* 0x7feffffe1400780c */ /* 0x000fc60003f04070 */
[----:B------:R-:W-:-:S05]  /*2200*/  VIADD R20, R3, 0xffffffff ;  /* 0xffffffff03147836 */ /* 0x000fca0000000000 */
[----:B------:R-:W-:Y:S01]  /*2210*/  ISETP.GT.U32.OR P0, PT, R20, 0x7feffffe, P0 ;  /* 0x7feffffe1400780c */ /* 0x000fe20000704470 */
[----:B0-----:R-:W-:-:S08]  /*2220*/  DFMA R10, R8, -R6, 1 ;  /* 0x3ff00000080a742b */ /* 0x001fd00000000806 */
[----:B------:R-:W-:-:S08]  /*2230*/  DFMA R10, R10, R10, R10 ;  /* 0x0000000a0a0a722b */ /* 0x000fd0000000000a */
[----:B------:R-:W-:-:S08]  /*2240*/  DFMA R10, R8, R10, R8 ;  /* 0x0000000a080a722b */ /* 0x000fd00000000008 */
[----:B------:R-:W-:-:S08]  /*2250*/  DFMA R8, R10, -R6, 1 ;  /* 0x3ff000000a08742b */ /* 0x000fd00000000806 */
[----:B------:R-:W-:-:S08]  /*2260*/  DFMA R8, R10, R8, R10 ;  /* 0x000000080a08722b */ /* 0x000fd0000000000a */
[----:B------:R-:W-:-:S08]  /*2270*/  DMUL R10, R8, R12 ;  /* 0x0000000c080a7228 */ /* 0x000fd00000000000 */
[----:B------:R-:W-:-:S08]  /*2280*/  DFMA R16, R10, -R6, R12 ;  /* 0x800000060a10722b */ /* 0x000fd0000000000c */
[----:B------:R-:W-:Y:S01]  /*2290*/  DFMA R8, R8, R16, R10 ;  /* 0x000000100808722b */ /* 0x000fe2000000000a */
[----:B------:R-:W-:Y:S10]  /*22a0*/  @P0 BRA `(.L_x_23) ;  /* 0x0000000000740947 */ /* 0x000ff40003800000 */
[----:B------:R-:W-:Y:S01]  /*22b0*/  LOP3.LUT R11, R5, 0x7ff00000, RZ, 0xc0, !PT ;  /* 0x7ff00000050b7812 */ /* 0x000fe200078ec0ff */
[----:B------:R-:W-:Y:S02]  /*22c0*/  IMAD.MOV.U32 R3, RZ, RZ, 0x3fd00000 ;  /* 0x3fd00000ff037424 */ /* 0x000fe400078e00ff */
[----:B------:R-:W-:Y:S01]  /*22d0*/  IMAD.MOV.U32 R16, RZ, RZ, RZ ;  /* 0x000000ffff107224 */ /* 0x000fe200078e00ff */
[----:B------:R-:W-:Y:S01]  /*22e0*/  ISETP.LE.U32.AND P0, PT, R11, 0x3fd00000, PT ;  /* 0x3fd000000b00780c */ /* 0x000fe20003f03070 */
[----:B------:R-:W-:-:S05]  /*22f0*/  IMAD.MOV R10, RZ, RZ, -R11 ;  /* 0x000000ffff0a7224 */ /* 0x000fca00078e0a0b */
[----:B------:R-:W-:Y:S02]  /*2300*/  VIADDMNMX R3, R10, R3, 0xb9600000, !PT ;  /* 0xb96000000a037446 */ /* 0x000fe40007800103 */
[----:B------:R-:W-:Y:S02]  /*2310*/  SEL R10, R19, 0x63400000, !P0 ;  /* 0x63400000130a7807 */ /* 0x000fe40004000000 */
[----:B------:R-:W-:-:S04]  /*2320*/  VIMNMX R3, PT, PT, R3, 0x46a00000, PT ;  /* 0x46a0000003037848 */ /* 0x000fc80003fe0100 */
[----:B------:R-:W-:-:S05]  /*2330*/  IADD3 R18, PT, PT, R3, -R10, RZ ;  /* 0x8000000a03127210 */ /* 0x000fca0007ffe0ff */
[----:B------:R-:W-:-:S06]  /*2340*/  VIADD R17, R18, 0x7fe00000 ;  /* 0x7fe0000012117836 */ /* 0x000fcc0000000000 */
[----:B------:R-:W-:-:S10]  /*2350*/  DMUL R10, R8, R16 ;  /* 0x00000010080a7228 */ /* 0x000fd40000000000 */
[----:B------:R-:W-:-:S13]  /*2360*/  FSETP.GTU.AND P0, PT, |R11|, 1.469367938527859385e-39, PT ;  /* 0x001000000b00780b */ /* 0x000fda0003f0c200 */
[----:B------:R-:W-:Y:S05]  /*2370*/  @P0 BRA `(.L_x_24) ;  /* 0x0000000000840947 */ /* 0x000fea0003800000 */
[----:B------:R-:W-:Y:S01]  /*2380*/  DFMA R6, R8, -R6, R12 ;  /* 0x800000060806722b */ /* 0x000fe2000000000c */
[----:B------:R-:W-:-:S09]  /*2390*/  IMAD.MOV.U32 R16, RZ, RZ, RZ ;  /* 0x000000ffff107224 */ /* 0x000fd200078e00ff */
[C---:B------:R-:W-:Y:S02]  /*23a0*/  FSETP.NEU.AND P0, PT, R7.reuse, RZ, PT ;  /* 0x000000ff0700720b */ /* 0x040fe40003f0d000 */
[----:B------:R-:W-:-:S04]  /*23b0*/  LOP3.LUT R3, R7, 0x80000000, R5, 0x48, !PT ;  /* 0x8000000007037812 */ /* 0x000fc800078e4805 */
[----:B------:R-:W-:-:S07]  /*23c0*/  LOP3.LUT R17, R3, R17, RZ, 0xfc, !PT ;  /* 0x0000001103117212 */ /* 0x000fce00078efcff */
[----:B------:R-:W-:Y:S05]  /*23d0*/  @!P0 BRA `(.L_x_24) ;  /* 0x00000000006c8947 */ /* 0x000fea0003800000 */
[----:B------:R-:W-:Y:S02]  /*23e0*/  IMAD.MOV R5, RZ, RZ, -R18 ;  /* 0x000000ffff057224 */ /* 0x000fe400078e0a12 */
[----:B------:R-:W-:-:S06]  /*23f0*/  IMAD.MOV.U32 R4, RZ, RZ, RZ ;  /* 0x000000ffff047224 */ /* 0x000fcc00078e00ff */
[----:B------:R-:W-:Y:S02]  /*2400*/  DFMA R4, R10, -R4, R8 ;  /* 0x800000040a04722b */ /* 0x000fe40000000008 */
[----:B------:R-:W-:-:S04]  /*2410*/  DMUL.RP R8, R8, R16 ;  /* 0x0000001008087228 */ /* 0x000fc80000008000 */
[----:B------:R-:W-:-:S04]  /*2420*/  IADD3 R4, PT, PT, -R18, -0x43300000, RZ ;  /* 0xbcd0000012047810 */ /* 0x000fc80007ffe1ff */
[----:B------:R-:W-:Y:S02]  /*2430*/  FSETP.NEU.AND P0, PT, |R5|, R4, PT ;  /* 0x000000040500720b */ /* 0x000fe40003f0d200 */
[----:B------:R-:W-:Y:S02]  /*2440*/  LOP3.LUT R3, R9, R3, RZ, 0x3c, !PT ;  /* 0x0000000309037212 */ /* 0x000fe400078e3cff */
[----:B------:R-:W-:Y:S02]  /*2450*/  FSEL R10, R8, R10, !P0 ;  /* 0x0000000a080a7208 */ /* 0x000fe40004000000 */
[----:B------:R-:W-:Y:S01]  /*2460*/  FSEL R11, R3, R11, !P0 ;  /* 0x0000000b030b7208 */ /* 0x000fe20004000000 */
[----:B------:R-:W-:Y:S06]  /*2470*/  BRA `(.L_x_24) ;  /* 0x0000000000447947 */ /* 0x000fec0003800000 */
.L_x_23:
[----:B------:R-:W-:-:S14]  /*2480*/  DSETP.NAN.AND P0, PT, R4, R4, PT ;  /* 0x000000040400722a */ /* 0x000fdc0003f08000 */
[----:B------:R-:W-:Y:S05]  /*2490*/  @P0 BRA `(.L_x_25) ;  /* 0x0000000000340947 */ /* 0x000fea0003800000 */
[----:B------:R-:W-:Y:S01]  /*24a0*/  ISETP.NE.AND P0, PT, R18, R3, PT ;  /* 0x000000031200720c */ /* 0x000fe20003f05270 */
[----:B------:R-:W-:Y:S01]  /*24b0*/  IMAD.MOV.U32 R10, RZ, RZ, 0x0 ;  /* 0x00000000ff0a7424 */ /* 0x000fe200078e00ff */
[----:B------:R-:W-:-:S11]  /*24c0*/  MOV R11, 0xfff80000 ;  /* 0xfff80000000b7802 */ /* 0x000fd60000000f00 */
[----:B------:R-:W-:Y:S05]  /*24d0*/  @!P0 BRA `(.L_x_24) ;  /* 0x00000000002c8947 */ /* 0x000fea0003800000 */
[----:B------:R-:W-:Y:S02]  /*24e0*/  ISETP.NE.AND P0, PT, R18, 0x7ff00000, PT ;  /* 0x7ff000001200780c */ /* 0x000fe40003f05270 */
[----:B------:R-:W-:Y:S02]  /*24f0*/  LOP3.LUT R4, R5, 0x3fd55555, RZ, 0x3c, !PT ;  /* 0x3fd5555505047812 */ /* 0x000fe400078e3cff */
[----:B------:R-:W-:Y:S02]  /*2500*/  ISETP.EQ.OR P0, PT, R3, RZ, !P0 ;  /* 0x000000ff0300720c */ /* 0x000fe40004702670 */
[----:B------:R-:W-:-:S11]  /*2510*/  LOP3.LUT R11, R4, 0x80000000, RZ, 0xc0, !PT ;  /* 0x80000000040b7812 */ /* 0x000fd600078ec0ff */
[----:B------:R-:W-:Y:S01]  /*2520*/  @P0 LOP3.LUT R3, R11, 0x7ff00000, RZ, 0xfc, !PT ;  /* 0x7ff000000b030812 */ /* 0x000fe200078efcff */
[----:B------:R-:W-:Y:S02]  /*2530*/  @!P0 IMAD.MOV.U32 R10, RZ, RZ, RZ ;  /* 0x000000ffff0a8224 */ /* 0x000fe400078e00ff */
[----:B------:R-:W-:Y:S02]  /*2540*/  @P0 IMAD.MOV.U32 R10, RZ, RZ, RZ ;  /* 0x000000ffff0a0224 */ /* 0x000fe400078e00ff */
[----:B------:R-:W-:Y:S01]  /*2550*/  @P0 IMAD.MOV.U32 R11, RZ, RZ, R3 ;  /* 0x000000ffff0b0224 */ /* 0x000fe200078e0003 */
[----:B------:R-:W-:Y:S06]  /*2560*/  BRA `(.L_x_24) ;  /* 0x0000000000087947 */ /* 0x000fec0003800000 */
.L_x_25:
[----:B------:R-:W-:Y:S01]  /*2570*/  LOP3.LUT R11, R5, 0x80000, RZ, 0xfc, !PT ;  /* 0x00080000050b7812 */ /* 0x000fe200078efcff */
[----:B------:R-:W-:-:S07]  /*2580*/  IMAD.MOV.U32 R10, RZ, RZ, R4 ;  /* 0x000000ffff0a7224 */ /* 0x000fce00078e0004 */
.L_x_24:
[----:B------:R-:W-:Y:S05]  /*2590*/  BSYNC.RECONVERGENT B1 ;  /* 0x0000000000017941 */ /* 0x000fea0003800200 */
.L_x_22:
[----:B------:R-:W-:-:S04]  /*25a0*/  IMAD.MOV.U32 R3, RZ, RZ, 0x0 ;  /* 0x00000000ff037424 */ /* 0x000fc800078e00ff */
[----:B------:R-:W-:Y:S05]  /*25b0*/  RET.REL.NODEC R2 `(_Z7randomsP17curandStateXORWOWddPdi) ;  /* 0xffffffd802907950 */ /* 0x000fea0003c3ffff */
        .weak           $__internal_1_$__cuda_sm20_dsqrt_rn_f64_mediumpath_v1
        .type           $__internal_1_$__cuda_sm20_dsqrt_rn_f64_mediumpath_v1,@function
        .size           $__internal_1_$__cuda_sm20_dsqrt_rn_f64_mediumpath_v1,(.L_x_41 - $__internal_1_$__cuda_sm20_dsqrt_rn_f64_mediumpath_v1)
$__internal_1_$__cuda_sm20_dsqrt_rn_f64_mediumpath_v1:
[----:B------:R-:W-:Y:S01]  /*25c0*/  ISETP.GE.U32.AND P0, PT, R20, -0x3400000, PT ;  /* 0xfcc000001400780c */ /* 0x000fe20003f06070 */
[----:B------:R-:W-:Y:S01]  /*25d0*/  BSSY.RECONVERGENT B4, `(.L_x_26) ;  /* 0x0000025000047945 */ /* 0x000fe20003800200 */
[----:B------:R-:W-:Y:S01]  /*25e0*/  IMAD.MOV.U32 R20, RZ, RZ, R28 ;  /* 0x000000ffff147224 */ /* 0x000fe200078e001c */
[----:B------:R-:W-:-:S10]  /*25f0*/  MOV R21, R29 ;  /* 0x0000001d00157202 */ /* 0x000fd40000000f00 */
[----:B------:R-:W-:Y:S05]  /*2600*/  @!P0 BRA `(.L_x_27) ;  /* 0x0000000000208947 */ /* 0x000fea0003800000 */
[----:B------:R-:W-:-:S10]  /*2610*/  DFMA.RM R20, R20, R22, R24 ;  /* 0x000000161414722b */ /* 0x000fd40000004018 */
[----:B------:R-:W-:-:S05]  /*2620*/  IADD3 R22, P0, PT, R20, 0x1, RZ ;  /* 0x0000000114167810 */ /* 0x000fca0007f1e0ff */
[----:B------:R-:W-:-:S06]  /*2630*/  IMAD.X R23, RZ, RZ, R21, P0 ;  /* 0x000000ffff177224 */ /* 0x000fcc00000e0615 */
[----:B------:R-:W-:-:S08]  /*2640*/  DFMA.RP R16, -R20, R22, R16 ;  /* 0x000000161410722b */ /* 0x000fd00000008110 */
[----:B------:R-:W-:-:S06]  /*2650*/  DSETP.GT.AND P0, PT, R16, RZ, PT ;  /* 0x000000ff1000722a */ /* 0x000fcc0003f04000 */
[----:B------:R-:W-:Y:S02]  /*2660*/  FSEL R20, R22, R20, P0 ;  /* 0x0000001416147208 */ /* 0x000fe40000000000 */
[----:B------:R-:W-:Y:S01]  /*2670*/  FSEL R21, R23, R21, P0 ;  /* 0x0000001517157208 */ /* 0x000fe20000000000 */
[----:B------:R-:W-:Y:S06]  /*2680*/  BRA `(.L_x_28) ;  /* 0x0000000000647947 */ /* 0x000fec0003800000 */
.L_x_27:
[----:B------:R-:W-:-:S14]  /*2690*/  DSETP.NE.AND P0, PT, R16, RZ, PT ;  /* 0x000000ff1000722a */ /* 0x000fdc0003f05000 */
[----:B------:R-:W-:Y:S05]  /*26a0*/  @!P0 BRA `(.L_x_29) ;  /* 0x0000000000588947 */ /* 0x000fea0003800000 */
[----:B------:R-:W-:-:S13]  /*26b0*/  ISETP.GE.AND P0, PT, R17, RZ, PT ;  /* 0x000000ff1100720c */ /* 0x000fda0003f06270 */
[----:B------:R-:W-:Y:S02]  /*26c0*/  @!P0 IMAD.MOV.U32 R20, RZ, RZ, 0x0 ;  /* 0x00000000ff148424 */ /* 0x000fe400078e00ff */
[----:B------:R-:W-:Y:S01]  /*26d0*/  @!P0 IMAD.MOV.U32 R21, RZ, RZ, -0x80000 ;  /* 0xfff80000ff158424 */ /* 0x000fe200078e00ff */
[----:B------:R-:W-:Y:S06]  /*26e0*/  @!P0 BRA `(.L_x_28) ;  /* 0x00000000004c8947 */ /* 0x000fec0003800000 */
[----:B------:R-:W-:-:S13]  /*26f0*/  ISETP.GT.AND P0, PT, R17, 0x7fefffff, PT ;  /* 0x7fefffff1100780c */ /* 0x000fda0003f04270 */
[----:B------:R-:W-:Y:S05]  /*2700*/  @P0 BRA `(.L_x_29) ;  /* 0x0000000000400947 */ /* 0x000fea0003800000 */
[----:B------:R-:W-:Y:S01]  /*2710*/  DMUL R16, R16, 8.11296384146066816958e+31 ;  /* 0x4690000010107828 */ /* 0x000fe20000000000 */
[----:B------:R-:W-:Y:S02]  /*2720*/  IMAD.MOV.U32 R20, RZ, RZ, RZ ;  /* 0x000000ffff147224 */ /* 0x000fe400078e00ff */
[----:B------:R-:W-:Y:S02]  /*2730*/  IMAD.MOV.U32 R22, RZ, RZ, 0x0 ;  /* 0x00000000ff167424 */ /* 0x000fe400078e00ff */
[----:B------:R-:W-:Y:S01]  /*2740*/  IMAD.MOV.U32 R23, RZ, RZ, 0x3fd80000 ;  /* 0x3fd80000ff177424 */ /* 0x000fe200078e00ff */
[----:B------:R-:W0:Y:S02]  /*2750*/  MUFU.RSQ64H R21, R17 ;  /* 0x0000001100157308 */ /* 0x000e240000001c00 */
[----:B0-----:R-:W-:-:S08]  /*2760*/  DMUL R24, R20, R20 ;  /* 0x0000001414187228 */ /* 0x001fd00000000000 */
[----:B------:R-:W-:-:S08]  /*2770*/  DFMA R24, R16, -R24, 1 ;  /* 0x3ff000001018742b */ /* 0x000fd00000000818 */
[----:B------:R-:W-:Y:S02]  /*2780*/  DFMA R22, R24, R22, 0.5 ;  /* 0x3fe000001816742b */ /* 0x000fe40000000016 */
[----:B------:R-:W-:-:S08]  /*2790*/  DMUL R24, R20, R24 ;  /* 0x0000001814187228 */ /* 0x000fd00000000000 */
[----:B------:R-:W-:-:S08]  /*27a0*/  DFMA R22, R22, R24, R20 ;  /* 0x000000181616722b */ /* 0x000fd00000000014 */
[----:B------:R-:W-:Y:S02]  /*27b0*/  DMUL R20, R16, R22 ;  /* 0x0000001610147228 */ /* 0x000fe40000000000 */
[----:B------:R-:W-:-:S06]  /*27c0*/  IADD3 R23, PT, PT, R23, -0x100000, RZ ;  /* 0xfff0000017177810 */ /* 0x000fcc0007ffe0ff */
[----:B------:R-:W-:-:S08]  /*27d0*/  DFMA R24, R20, -R20, R16 ;  /* 0x800000141418722b */ /* 0x000fd00000000010 */
[----:B------:R-:W-:-:S10]  /*27e0*/  DFMA R20, R22, R24, R20 ;  /* 0x000000181614722b */ /* 0x000fd40000000014 */
[----:B------:R-:W-:Y:S01]  /*27f0*/  VIADD R21, R21, 0xfcb00000 ;  /* 0xfcb0000015157836 */ /* 0x000fe20000000000 */
[----:B------:R-:W-:Y:S06]  /*2800*/  BRA `(.L_x_28) ;  /* 0x0000000000047947 */ /* 0x000fec0003800000 */
.L_x_29:
[----:B------:R-:W-:-:S11]  /*2810*/  DADD R20, R16, R16 ;  /* 0x0000000010147229 */ /* 0x000fd60000000010 */
.L_x_28:
[----:B------:R-:W-:Y:S05]  /*2820*/  BSYNC.RECONVERGENT B4 ;  /* 0x0000000000047941 */ /* 0x000fea0003800200 */
.L_x_26:
[----:B------:R-:W-:Y:S02]  /*2830*/  IMAD.MOV.U32 R16, RZ, RZ, R4 ;  /* 0x000000ffff107224 */ /* 0x000fe400078e0004 */
[----:B------:R-:W-:Y:S02]  /*2840*/  IMAD.MOV.U32 R17, RZ, RZ, 0x0 ;  /* 0x00000000ff117424 */ /* 0x000fe400078e00ff */
[----:B------:R-:W-:Y:S02]  /*2850*/  IMAD.MOV.U32 R34, RZ, RZ, R20 ;  /* 0x000000ffff227224 */ /* 0x000fe400078e0014 */
[----:B------:R-:W-:Y:S01]  /*2860*/  IMAD.MOV.U32 R35, RZ, RZ, R21 ;  /* 0x000000ffff237224 */ /* 0x000fe200078e0015 */
[----:B------:R-:W-:Y:S06]  /*2870*/  RET.REL.NODEC R16 `(_Z7randomsP17curandStateXORWOWddPdi) ;  /* 0xffffffd410e07950 */ /* 0x000fec0003c3ffff */
.L_x_30:
[----:B------:R-:W-:-:S00]  /*2880*/  BRA `(.L_x_30) ;  /* 0xfffffffc00fc7947 */ /* 0x000fc0000383ffff */
[----:B------:R-:W-:-:S00]  /*2890*/  NOP ;  /* 0x0000000000007918 */ /* 0x000fc00000000000 */
        /* <DEDUP_REMOVED lines=14> */
.L_x_41:


//--------------------- .text._Z4initjP17curandStateXORWOWi --------------------------
	.section	.text._Z4initjP17curandStateXORWOWi,"ax",@progbits
	.align	128
        .global         _Z4initjP17curandStateXORWOWi
        .type           _Z4initjP17curandStateXORWOWi,@function
        .size           _Z4initjP17curandStateXORWOWi,(.L_x_43 - _Z4initjP17curandStateXORWOWi)
        .other          _Z4initjP17curandStateXORWOWi,@"STO_CUDA_ENTRY STV_DEFAULT"
_Z4initjP17curandStateXORWOWi:
.text._Z4initjP17curandStateXORWOWi:
        /* <DEDUP_REMOVED lines=8> */
[----:B------:R-:W0:Y:S01]  /*0080*/  LDC R0, c[0x0][0x380] ;  /* 0x0000e000ff007b82 */ /* 0x000e220000000800 */
[----:B------:R-:W1:Y:S01]  /*0090*/  LDCU.64 UR4, c[0x0][0x358] ;  /* 0x00006b00ff0477ac */ /* 0x000e620008000a00 */
[----:B------:R-:W-:Y:S01]  /*00a0*/  IMAD.MOV.U32 R5, RZ, RZ, -0x75bd8fc ;  /* 0xf8a42704ff057424 */ /* 0x000fe200078e00ff */
[----:B------:R-:W-:Y:S01]  /*00b0*/  ISETP.NE.AND P0, PT, R13, RZ, PT ;  /* 0x000000ff0d00720c */ /* 0x000fe20003f05270 */
[----:B------:R-:W-:Y:S01]  /*00c0*/  IMAD.MOV.U32 R8, RZ, RZ, -0x23270784 ;  /* 0xdcd8f87cff087424 */ /* 0x000fe200078e00ff */
[----:B------:R-:W-:Y:S03]  /*00d0*/  BSSY.RECONVERGENT B0, `(.L_x_31) ;  /* 0x00000dd000007945 */ /* 0x000fe60003800200 */
[----:B------:R-:W2:Y:S01]  /*00e0*/  LDC.64 R6, c[0x0][0x388] ;  /* 0x0000e200ff067b82 */ /* 0x000ea20000000a00 */
[----:B0-----:R-:W-:-:S05]  /*00f0*/  LOP3.LUT R0, R0, 0xaad26b49, RZ, 0x3c, !PT ;  /* 0xaad26b4900007812 */ /* 0x001fca00078e3cff */
[----:B------:R-:W-:Y:S02]  /*0100*/  IMAD R0, R0, 0x4182bed5, RZ ;  /* 0x4182bed500007824 */ /* 0x000fe400078e02ff */
[----:B--2---:R-:W-:-:S03]  /*0110*/  IMAD.WIDE R6, R13, 0x30, R6 ;  /* 0x000000300d067825 */ /* 0x004fc600078e0206 */
[C---:B------:R-:W-:Y:S01]  /*0120*/  LOP3.LUT R4, R0.reuse, 0x159a55e5, RZ, 0x3c, !PT ;  /* 0x159a55e500047812 */ /* 0x040fe200078e3cff */
[C---:B------:R-:W-:Y:S02]  /*0130*/  VIADD R2, R0.reuse, 0xd9f6dc18 ;  /* 0xd9f6dc1800027836 */ /* 0x040fe40000000000 */
[C---:B------:R-:W-:Y:S02]  /*0140*/  VIADD R3, R0.reuse, 0x75bcd15 ;  /* 0x075bcd1500037836 */ /* 0x040fe40000000000 */
[----:B-1----:R0:W-:Y:S01]  /*0150*/  STG.E.64 desc[UR4][R6.64+0x8], R4 ;  /* 0x0000080406007986 */ /* 0x0021e2000c101b04 */
[----:B------:R-:W-:-:S03]  /*0160*/  VIADD R9, R0, 0x583f19 ;  /* 0x00583f1900097836 */ /* 0x000fc60000000000 */
[----:B------:R0:W-:Y:S04]  /*0170*/  STG.E.64 desc[UR4][R6.64], R2 ;  /* 0x0000000206007986 */ /* 0x0001e8000c101b04 */
[----:B------:R0:W-:Y:S01]  /*0180*/  STG.E.64 desc[UR4][R6.64+0x10], R8 ;  /* 0x0000100806007986 */ /* 0x0001e2000c101b04 */
[----:B------:R-:W-:Y:S05]  /*0190*/  @!P0 BRA `(.L_x_32) ;  /* 0x0000000c00408947 */ /* 0x000fea0003800000 */
[----:B------:R-:W-:Y:S01]  /*01a0*/  SHF.R.S32.HI R0, RZ, 0x1f, R13 ;  /* 0x0000001fff007819 */ /* 0x000fe2000001140d */
[----:B------:R-:W-:-:S07]  /*01b0*/  IMAD.MOV.U32 R12, RZ, RZ, RZ ;  /* 0x000000ffff0c7224 */ /* 0x000fce00078e00ff */
.L_x_38:
[----:B0-----:R-:W-:Y:S01]  /*01c0*/  LOP3.LUT R2, R13, 0x3, RZ, 0xc0, !PT ;  /* 0x000000030d027812 */ /* 0x001fe200078ec0ff */
[----:B------:R-:W-:Y:S03]  /*01d0*/  BSSY.RECONVERGENT B1, `(.L_x_33) ;  /* 0x00000c6000017945 */ /* 0x000fe60003800200 */
[----:B------:R-:W-:-:S04]  /*01e0*/  ISETP.NE.U32.AND P0, PT, R2, RZ, PT ;  /* 0x000000ff0200720c */ /* 0x000fc80003f05070 */
[----:B------:R-:W-:-:S13]  /*01f0*/  ISETP.NE.AND.EX P0, PT, RZ, RZ, PT, P0 ;  /* 0x000000ffff00720c */ /* 0x000fda0003f05300 */
[----:B------:R-:W-:Y:S05]  /*0200*/  @!P0 BRA `(.L_x_34) ;  /* 0x0000000c00088947 */ /* 0x000fea0003800000 */
[----:B------:R-:W0:Y:S01]  /*0210*/  LDC.64 R8, c[0x4][RZ] ;  /* 0x01000000ff087b82 */ /* 0x000e220000000a00 */
[----:B------:R-:W-:Y:S02]  /*0220*/  IMAD.MOV.U32 R14, RZ, RZ, RZ ;  /* 0x000000ffff0e7224 */ /* 0x000fe400078e00ff */
[----:B0-----:R-:W-:-:S07]  /*0230*/  IMAD.WIDE.U32 R8, R12, 0xc80, R8 ;  /* 0x00000c800c087825 */ /* 0x001fce00078e0008 */
.L_x_37:
[----:B0-----:R-:W-:Y:S01]  /*0240*/  IMAD.MOV.U32 R15, RZ, RZ, RZ ;  /* 0x000000ffff0f7224 */ /* 0x001fe200078e00ff */
[----:B------:R-:W-:Y:S01]  /*0250*/  CS2R R2, SRZ ;  /* 0x0000000000027805 */ /* 0x000fe2000001ff00 */
[----:B------:R-:W-:Y:S01]  /*0260*/  IMAD.MOV.U32 R17, RZ, RZ, RZ ;  /* 0x000000ffff117224 */ /* 0x000fe200078e00ff */
[----:B------:R-:W-:-:S07]  /*0270*/  CS2R R4, SRZ ;  /* 0x0000000000047805 */ /* 0x000fce000001ff00 */
.L_x_36:
[----:B------:R-:W-:-:S05]  /*0280*/  IMAD.WIDE.U32 R10, R17, 0x4, R6 ;  /* 0x00000004110a7825 */ /* 0x000fca00078e0006 */
[----:B------:R0:W5:Y:S01]  /*0290*/  LDG.E R16, desc[UR4][R10.64+0x4] ;  /* 0x000004040a107981 */ /* 0x000162000c1e1900 */
[----:B------:R-:W-:-:S07]  /*02a0*/  IMAD.MOV.U32 R19, RZ, RZ, RZ ;  /* 0x000000ffff137224 */ /* 0x000fce00078e00ff */
.L_x_35:
[----:B-----5:R-:W-:Y:S01]  /*02b0*/  SHF.R.U32.HI R24, RZ, R19, R16 ;  /* 0x00000013ff187219 */ /* 0x020fe20000011610 */
[----:B0-----:R-:W-:-:S03]  /*02c0*/  IMAD.SHL.U32 R10, R17, 0x20, RZ ;  /* 0x00000020110a7824 */ /* 0x001fc600078e00ff */
[----:B------:R-:W-:Y:S01]  /*02d0*/  LOP3.LUT R11, R24, 0x1, RZ, 0xc0, !PT ;  /* 0x00000001180b7812 */ /* 0x000fe200078ec0ff */
[----:B------:R-:W-:-:S03]  /*02e0*/  IMAD.IADD R10, R10, 0x1, R19 ;  /* 0x000000010a0a7824 */ /* 0x000fc600078e0213 */
[----:B------:R-:W-:Y:S01]  /*02f0*/  ISETP.NE.U32.AND P0, PT, R11, 0x1, PT ;  /* 0x000000010b00780c */ /* 0x000fe20003f05070 */
[----:B------:R-:W-:-:S03]  /*0300*/  IMAD R11, R10, 0x5, RZ ;  /* 0x000000050a0b7824 */ /* 0x000fc600078e02ff */
[----:B------:R-:W-:Y:S01]  /*0310*/  R2P PR, R24, 0x7e ;  /* 0x0000007e18007804 */ /* 0x000fe20000000000 */
[----:B------:R-:W-:-:S08]  /*0320*/  IMAD.WIDE.U32 R10, R11, 0x4, R8 ;  /* 0x000000040b0a7825 */ /* 0x000fd000078e0008 */
[----:B------:R-:W2:Y:S04]  /*0330*/  @!P0 LDG.E R18, desc[UR4][R10.64] ;  /* 0x000000040a128981 */ /* 0x000ea8000c1e1900 */
[----:B------:R-:W3:Y:S04]  /*0340*/  @!P0 LDG.E R20, desc[UR4][R10.64+0x10] ;  /* 0x000010040a148981 */ /* 0x000ee8000c1e1900 */
[----:B------:R-:W4:Y:S04]  /*0350*/  @P1 LDG.E R22, desc[UR4][R10.64+0x14] ;  /* 0x000014040a161981 */ /* 0x000f28000c1e1900 */
[----:B------:R-:W4:Y:S04]  /*0360*/  @P2 LDG.E R26, desc[UR4][R10.64+0x28] ;  /* 0x000028040a1a2981 */ /* 0x000f28000c1e1900 */
[----:B------:R-:W4:Y:S04]  /*0370*/  @!P0 LDG.E R21, desc[UR4][R10.64+0x4] ;  /* 0x000004040a158981 */ /* 0x000f28000c1e1900 */
[----:B------:R-:W4:Y:S04]  /*0380*/  @!P0 LDG.E R23, desc[UR4][R10.64+0xc] ;  /* 0x00000c040a178981 */ /* 0x000f28000c1e1900 */
[----:B------:R-:W4:Y:S04]  /*0390*/  @P1 LDG.E R25, desc[UR4][R10.64+0x18] ;  /* 0x000018040a191981 */ /* 0x000f28000c1e1900 */
[----:B------:R-:W4:Y:S04]  /*03a0*/  @P3 LDG.E R28, desc[UR4][R10.64+0x3c] ;  /* 0x00003c040a1c3981 */ /* 0x000f28000c1e1900 */
[----:B------:R-:W4:Y:S01]  /*03b0*/  @P6 LDG.E R27, desc[UR4][R10.64+0x7c] ;  /* 0x00007c040a1b6981 */ /* 0x000f22000c1e1900 */
[----:B--2---:R-:W-:-:S03]  /*03c0*/  @!P0 LOP3.LUT R15, R15, R18, RZ, 0x3c, !PT ;  /* 0x000000120f0f8212 */ /* 0x004fc600078e3cff */
[----:B------:R-:W2:Y:S01]  /*03d0*/  @!P0 LDG.E R18, desc[UR4][R10.64+0x8] ;  /* 0x000008040a128981 */ /* 0x000ea2000c1e1900 */
[----:B---3--:R-:W-:-:S03]  /*03e0*/  @!P0 LOP3.LUT R3, R3, R20, RZ, 0x3c, !PT ;  /* 0x0000001403038212 */ /* 0x008fc600078e3cff */
[----:B------:R-:W3:Y:S01]  /*03f0*/  @P1 LDG.E R20, desc[UR4][R10.64+0x24] ;  /* 0x000024040a141981 */ /* 0x000ee2000c1e1900 */
[----:B----4-:R-:W-:-:S03]  /*0400*/  @P1 LOP3.LUT R15, R15, R22, RZ, 0x3c, !PT ;  /* 0x000000160f0f1212 */ /* 0x010fc600078e3cff */
[----:B------:R-:W4:Y:S01]  /*0410*/  @P2 LDG.E R22, desc[UR4][R10.64+0x38] ;  /* 0x000038040a162981 */ /* 0x000f22000c1e1900 */
[----:B------:R-:W-:-:S03]  /*0420*/  @P2 LOP3.LUT R15, R15, R26, RZ, 0x3c, !PT ;  /* 0x0000001a0f0f2212 */ /* 0x000fc600078e3cff */
[----:B------:R-:W4:Y:S01]  /*0430*/  @P4 LDG.E R26, desc[UR4][R10.64+0x50] ;  /* 0x000050040a1a4981 */ /* 0x000f22000c1e1900 */
[----:B------:R-:W-:-:S03]  /*0440*/  @!P0 LOP3.LUT R4, R4, R21, RZ, 0x3c, !PT ;  /* 0x0000001504048212 */ /* 0x000fc600078e3cff */
[----:B------:R-:W4:Y:S01]  /*0450*/  @P1 LDG.E R21, desc[UR4][R10.64+0x20] ;  /* 0x000020040a151981 */ /* 0x000f22000c1e1900 */
[----:B------:R-:W-:-:S03]  /*0460*/  @!P0 LOP3.LUT R2, R2, R23, RZ, 0x3c, !PT ;  /* 0x0000001702028212 */ /* 0x000fc600078e3cff */
[----:B------:R-:W4:Y:S01]  /*0470*/  @P2 LDG.E R23, desc[UR4][R10.64+0x2c] ;  /* 0x00002c040a172981 */ /* 0x000f22000c1e1900 */
[----:B------:R-:W-:-:S03]  /*0480*/  @P1 LOP3.LUT R4, R4, R25, RZ, 0x3c, !PT ;  /* 0x0000001904041212 */ /* 0x000fc600078e3cff */
[----:B------:R-:W4:Y:S01]  /*0490*/  @P2 LDG.E R25, desc[UR4][R10.64+0x34] ;  /* 0x000034040a192981 */ /* 0x000f22000c1e1900 */
[----:B--2---:R-:W-:-:S03]  /*04a0*/  @!P0 LOP3.LUT R5, R5, R18, RZ, 0x3c, !PT ;  /* 0x0000001205058212 */ /* 0x004fc600078e3cff */
[----:B------:R-:W2:Y:S01]  /*04b0*/  @P1 LDG.E R18, desc[UR4][R10.64+0x1c] ;  /* 0x00001c040a121981 */ /* 0x000ea2000c1e1900 */
[----:B---3--:R-:W-:-:S03]  /*04c0*/  @P1 LOP3.LUT R3, R3, R20, RZ, 0x3c, !PT ;  /* 0x0000001403031212 */ /* 0x008fc600078e3cff */
[----:B------:R-:W3:Y:S01]  /*04d0*/  @P2 LDG.E R20, desc[UR4][R10.64+0x30] ;  /* 0x000030040a142981 */ /* 0x000ee2000c1e1900 */
[----:B----4-:R-:W-:-:S03]  /*04e0*/  @P2 LOP3.LUT R3, R3, R22, RZ, 0x3c, !PT ;  /* 0x0000001603032212 */ /* 0x010fc600078e3cff */
[----:B------:R-:W4:Y:S01]  /*04f0*/  @P3 LDG.E R22, desc[UR4][R10.64+0x4c] ;  /* 0x00004c040a163981 */ /* 0x000f22000c1e1900 */
[----:B------:R-:W-:-:S04]  /*0500*/  @P3 LOP3.LUT R15, R15, R28, RZ, 0x3c, !PT ;  /* 0x0000001c0f0f3212 */ /* 0x000fc800078e3cff */
[----:B------:R-:W-:Y:S02]  /*0510*/  @P4 LOP3.LUT R15, R15, R26, RZ, 0x3c, !PT ;  /* 0x0000001a0f0f4212 */ /* 0x000fe400078e3cff */
[----:B------:R-:W-:Y:S01]  /*0520*/  @P1 LOP3.LUT R2, R2, R21, RZ, 0x3c, !PT ;  /* 0x0000001502021212 */ /* 0x000fe200078e3cff */
[----:B------:R-:W4:Y:S04]  /*0530*/  @P5 LDG.E R26, desc[UR4][R10.64+0x64] ;  /* 0x000064040a1a5981 */ /* 0x000f28000c1e1900 */
[----:B------:R-:W4:Y:S01]  /*0540*/  @P3 LDG.E R21, desc[UR4][R10.64+0x40] ;  /* 0x000040040a153981 */ /* 0x000f22000c1e1900 */
[----:B------:R-:W-:Y:S02]  /*0550*/  @P2 LOP3.LUT R4, R4, R23, RZ, 0x3c, !PT ;  /* 0x0000001704042212 */ /* 0x000fe400078e3cff */
[----:B------:R-:W-:Y:S01]  /*0560*/  @P2 LOP3.LUT R2, R2, R25, RZ, 0x3c, !PT ;  /* 0x0000001902022212 */ /* 0x000fe200078e3cff */
[----:B------:R-:W4:Y:S04]  /*0570*/  @P3 LDG.E R23, desc[UR4][R10.64+0x48] ;  /* 0x000048040a173981 */ /* 0x000f28000c1e1900 */
[----:B------:R-:W4:Y:S01]  /*0580*/  @P4 LDG.E R25, desc[UR4][R10.64+0x54] ;  /* 0x000054040a194981 */ /* 0x000f22000c1e1900 */
[----:B--2---:R-:W-:-:S03]  /*0590*/  @P1 LOP3.LUT R5, R5, R18, RZ, 0x3c, !PT ;  /* 0x0000001205051212 */ /* 0x004fc600078e3cff */
[----:B------:R-:W2:Y:S01]  /*05a0*/  @P3 LDG.E R18, desc[UR4][R10.64+0x44] ;  /* 0x000044040a123981 */ /* 0x000ea2000c1e1900 */
[----:B---3--:R-:W-:-:S03]  /*05b0*/  @P2 LOP3.LUT R5, R5, R20, RZ, 0x3c, !PT ;  /* 0x0000001405052212 */ /* 0x008fc600078e3cff */
[----:B------:R-:W3:Y:S01]  /*05c0*/  @P4 LDG.E R20, desc[UR4][R10.64+0x58] ;  /* 0x000058040a144981 */ /* 0x000ee2000c1e1900 */
[----:B----4-:R-:W-:-:S03]  /*05d0*/  @P3 LOP3.LUT R3, R3, R22, RZ, 0x3c, !PT ;  /* 0x0000001603033212 */ /* 0x010fc600078e3cff */
[----:B------:R-:W4:Y:S01]  /*05e0*/  @P4 LDG.E R22, desc[UR4][R10.64+0x60] ;  /* 0x000060040a164981 */ /* 0x000f22000c1e1900 */
[----:B------:R-:W-:Y:S02]  /*05f0*/  LOP3.LUT P0, RZ, R24, 0x80, RZ, 0xc0, !PT ;  /* 0x0000008018ff7812 */ /* 0x000fe4000780c0ff */
[----:B------:R-:W-:Y:S02]  /*0600*/  @P5 LOP3.LUT R15, R15, R26, RZ, 0x3c, !PT ;  /* 0x0000001a0f0f5212 */ /* 0x000fe400078e3cff */
[----:B------:R-:W4:Y:S01]  /*0610*/  @P6 LDG.E R26, desc[UR4][R10.64+0x78] ;  /* 0x000078040a1a6981 */ /* 0x000f22000c1e1900 */
[----:B------:R-:W-:-:S03]  /*0620*/  @P3 LOP3.LUT R4, R4, R21, RZ, 0x3c, !PT ;  /* 0x0000001504043212 */ /* 0x000fc600078e3cff */
[----:B------:R-:W4:Y:S01]  /*0630*/  @P4 LDG.E R21, desc[UR4][R10.64+0x5c] ;  /* 0x00005c040a154981 */ /* 0x000f22000c1e1900 */
[----:B------:R-:W-:-:S03]  /*0640*/  @P3 LOP3.LUT R2, R2, R23, RZ, 0x3c, !PT ;  /* 0x0000001702023212 */ /* 0x000fc600078e3cff */
[----:B------:R-:W4:Y:S01]  /*0650*/  @P5 LDG.E R23, desc[UR4][R10.64+0x68] ;  /* 0x000068040a175981 */ /* 0x000f22000c1e1900 */
[----:B------:R-:W-:-:S03]  /*0660*/  @P4 LOP3.LUT R4, R4, R25, RZ, 0x3c, !PT ;  /* 0x0000001904044212 */ /* 0x000fc600078e3cff */
[----:B------:R-:W4:Y:S01]  /*0670*/  @P5 LDG.E R25, desc[UR4][R10.64+0x70] ;  /* 0x000070040a195981 */ /* 0x000f22000c1e1900 */
[----:B--2---:R-:W-:-:S03]  /*0680*/  @P3 LOP3.LUT R5, R5, R18, RZ, 0x3c, !PT ;  /* 0x0000001205053212 */ /* 0x004fc600078e3cff */
[----:B------:R-:W2:Y:S01]  /*0690*/  @P5 LDG.E R18, desc[UR4][R10.64+0x6c] ;  /* 0x00006c040a125981 */ /* 0x000ea2000c1e1900 */
[----:B---3--:R-:W-:-:S03]  /*06a0*/  @P4 LOP3.LUT R5, R5, R20, RZ, 0x3c, !PT ;  /* 0x0000001405054212 */ /* 0x008fc600078e3cff */
[----:B------:R-:W3:Y:S01]  /*06b0*/  @P5 LDG.E R20, desc[UR4][R10.64+0x74] ;  /* 0x000074040a145981 */ /* 0x000ee2000c1e1900 */
[----:B----4-:R-:W-:-:S03]  /*06c0*/  @P4 LOP3.LUT R3, R3, R22, RZ, 0x3c, !PT ;  /* 0x0000001603034212 */ /* 0x010fc600078e3cff */
[----:B------:R-:W4:Y:S01]  /*06d0*/  @P0 LDG.E R22, desc[UR4][R10.64+0x8c] ;  /* 0x00008c040a160981 */ /* 0x000f22000c1e1900 */
[----:B------:R-:W-:-:S03]  /*06e0*/  @P6 LOP3.LUT R15, R15, R26, RZ, 0x3c, !PT ;  /* 0x0000001a0f0f6212 */ /* 0x000fc600078e3cff */
        /* <DEDUP_REMOVED lines=13> */
[----:B------:R-:W-:Y:S02]  /*07c0*/  @P6 LOP3.LUT R4, R4, R27, RZ, 0x3c, !PT ;  /* 0x0000001b04046212 */ /* 0x000fe400078e3cff */
[----:B------:R-:W-:Y:S02]  /*07d0*/  @P6 LOP3.LUT R2, R2, R21, RZ, 0x3c, !PT ;  /* 0x0000001502026212 */ /* 0x000fe400078e3cff */
[----:B------:R-:W-:Y:S02]  /*07e0*/  @P0 LOP3.LUT R4, R4, R23, RZ, 0x3c, !PT ;  /* 0x0000001704040212 */ /* 0x000fe400078e3cff */
[----:B------:R-:W-:Y:S02]  /*07f0*/  @P0 LOP3.LUT R2, R2, R25, RZ, 0x3c, !PT ;  /* 0x0000001902020212 */ /* 0x000fe400078e3cff */
[----:B--2---:R-:W-:Y:S02]  /*0800*/  @P6 LOP3.LUT R5, R5, R18, RZ, 0x3c, !PT ;  /* 0x0000001205056212 */ /* 0x004fe400078e3cff */
[----:B---3--:R-:W-:-:S02]  /*0810*/  @P6 LOP3.LUT R3, R3, R20, RZ, 0x3c, !PT ;  /* 0x0000001403036212 */ /* 0x008fc400078e3cff */
[----:B----4-:R-:W-:Y:S02]  /*0820*/  @P0 LOP3.LUT R5, R5, R22, RZ, 0x3c, !PT ;  /* 0x0000001605050212 */ /* 0x010fe400078e3cff */
[----:B------:R-:W-:Y:S02]  /*0830*/  @P0 LOP3.LUT R3, R3, R26, RZ, 0x3c, !PT ;  /* 0x0000001a03030212 */ /* 0x000fe400078e3cff */
[----:B------:R-:W-:-:S13]  /*0840*/  R2P PR, R24.B1, 0x7f ;  /* 0x0000007f18007804 */ /* 0x000fda0000001000 */
[----:B------:R-:W2:Y:S04]  /*0850*/  @P0 LDG.E R18, desc[UR4][R10.64+0xa0] ;  /* 0x0000a0040a120981 */ /* 0x000ea8000c1e1900 */
[----:B------:R-:W3:Y:S04]  /*0860*/  @P1 LDG.E R22, desc[UR4][R10.64+0xb4] ;  /* 0x0000b4040a161981 */ /* 0x000ee8000c1e1900 */
[----:B------:R-:W4:Y:S04]  /*0870*/  @P2 LDG.E R26, desc[UR4][R10.64+0xc8] ;  /* 0x0000c8040a1a2981 */ /* 0x000f28000c1e1900 */
[----:B------:R-:W4:Y:S04]  /*0880*/  @P3 LDG.E R28, desc[UR4][R10.64+0xdc] ;  /* 0x0000dc040a1c3981 */ /* 0x000f28000c1e1900 */
[----:B------:R-:W4:Y:S04]  /*0890*/  @P0 LDG.E R23, desc[UR4][R10.64+0xa4] ;  /* 0x0000a4040a170981 */ /* 0x000f28000c1e1900 */
[----:B------:R-:W4:Y:S04]  /*08a0*/  @P0 LDG.E R20, desc[UR4][R10.64+0xa8] ;  /* 0x0000a8040a140981 */ /* 0x000f28000c1e1900 */
[----:B------:R-:W4:Y:S04]  /*08b0*/  @P4 LDG.E R25, desc[UR4][R10.64+0xf0] ;  /* 0x0000f0040a194981 */ /* 0x000f28000c1e1900 */
        /* <DEDUP_REMOVED lines=21> */
[----:B------:R-:W-:Y:S02]  /*0a10*/  LOP3.LUT P0, RZ, R24, 0x8000, RZ, 0xc0, !PT ;  /* 0x0000800018ff7812 */ /* 0x000fe4000780c0ff */
[----:B----4-:R-:W-:Y:S01]  /*0a20*/  @P5 LOP3.LUT R15, R15, R26, RZ, 0x3c, !PT ;  /* 0x0000001a0f0f5212 */ /* 0x010fe200078e3cff */
[----:B------:R-:W4:Y:S04]  /*0a30*/  @P3 LDG.E R24, desc[UR4][R10.64+0xe4] ;  /* 0x0000e4040a183981 */ /* 0x000f28000c1e1900 */
[----:B------:R-:W2:Y:S01]  /*0a40*/  @P6 LDG.E R26, desc[UR4][R10.64+0x118] ;  /* 0x000118040a1a6981 */ /* 0x000ea2000c1e1900 */
        /* <DEDUP_REMOVED lines=8> */
[----:B---3--:R-:W-:-:S03]  /*0ad0*/  @P2 LOP3.LUT R3, R3, R22, RZ, 0x3c, !PT ;  /* 0x0000001603032212 */ /* 0x008fc600078e3cff */
[----:B------:R-:W3:Y:S01]  /*0ae0*/  @P4 LDG.E R22, desc[UR4][R10.64+0x100] ;  /* 0x000100040a164981 */ /* 0x000ee2000c1e1900 */
[----:B--2---:R-:W-:-:S03]  /*0af0*/  @P6 LOP3.LUT R15, R15, R26, RZ, 0x3c, !PT ;  /* 0x0000001a0f0f6212 */ /* 0x004fc600078e3cff */
[----:B------:R-:W2:Y:S01]  /*0b00*/  @P0 LDG.E R26, desc[UR4][R10.64+0x12c] ;  /* 0x00012c040a1a0981 */ /* 0x000ea2000c1e1900 */
[----:B----4-:R-:W-:-:S03]  /*0b10*/  @P2 LOP3.LUT R2, R2, R23, RZ, 0x3c, !PT ;  /* 0x0000001702022212 */ /* 0x010fc600078e3cff */
[----:B------:R-:W4:Y:S01]  /*0b20*/  @P4 LDG.E R23, desc[UR4][R10.64+0xfc] ;  /* 0x0000fc040a174981 */ /* 0x000f22000c1e1900 */
[----:B------:R-:W-:-:S03]  /*0b30*/  @P2 LOP3.LUT R5, R5, R20, RZ, 0x3c, !PT ;  /* 0x0000001405052212 */ /* 0x000fc600078e3cff */
[----:B------:R-:W4:Y:S01]  /*0b40*/  @P4 LDG.E R20, desc[UR4][R10.64+0xf8] ;  /* 0x0000f8040a144981 */ /* 0x000f22000c1e1900 */
[----:B------:R-:W-:Y:S02]  /*0b50*/  @P3 LOP3.LUT R2, R2, R27, RZ, 0x3c, !PT ;  /* 0x0000001b02023212 */ /* 0x000fe400078e3cff */
[----:B------:R-:W-:Y:S01]  /*0b60*/  @P3 LOP3.LUT R4, R4, R25, RZ, 0x3c, !PT ;  /* 0x0000001904043212 */ /* 0x000fe200078e3cff */
[----:B------:R-:W4:Y:S01]  /*0b70*/  @P5 LDG.E R27, desc[UR4][R10.64+0x110] ;  /* 0x000110040a1b5981 */ /* 0x000f22000c1e1900 */
[----:B------:R-:W-:-:S03]  /*0b80*/  @P3 LOP3.LUT R5, R5, R24, RZ, 0x3c, !PT ;  /* 0x0000001805053212 */ /* 0x000fc600078e3cff */
[----:B------:R-:W4:Y:S04]  /*0b90*/  @P5 LDG.E R25, desc[UR4][R10.64+0x108] ;  /* 0x000108040a195981 */ /* 0x000f28000c1e1900 */
        /* <DEDUP_REMOVED lines=19> */
[----:B------:R-:W-:-:S05]  /*0cd0*/  VIADD R19, R19, 0x10 ;  /* 0x0000001013137836 */ /* 0x000fca0000000000 */
[----:B------:R-:W-:Y:S02]  /*0ce0*/  ISETP.NE.AND P1, PT, R19, 0x20, PT ;  /* 0x000000201300780c */ /* 0x000fe40003f25270 */
[----:B------:R-:W-:Y:S02]  /*0cf0*/  @P5 LOP3.LUT R3, R3, R18, RZ, 0x3c, !PT ;  /* 0x0000001203035212 */ /* 0x000fe400078e3cff */
[----:B------:R-:W-:Y:S02]  /*0d00*/  @P6 LOP3.LUT R4, R4, R21, RZ, 0x3c, !PT ;  /* 0x0000001504046212 */ /* 0x000fe400078e3cff */
[----:B---3--:R-:W-:-:S04]  /*0d10*/  @P6 LOP3.LUT R3, R3, R22, RZ, 0x3c, !PT ;  /* 0x0000001603036212 */ /* 0x008fc800078e3cff */
[----:B--2---:R-:W-:Y:S02]  /*0d20*/  @P0 LOP3.LUT R3, R3, R26, RZ, 0x3c, !PT ;  /* 0x0000001a03030212 */ /* 0x004fe400078e3cff */
[----:B----4-:R-:W-:Y:S02]  /*0d30*/  @P6 LOP3.LUT R2, R2, R23, RZ, 0x3c, !PT ;  /* 0x0000001702026212 */ /* 0x010fe400078e3cff */
[----:B------:R-:W-:Y:S02]  /*0d40*/  @P6 LOP3.LUT R5, R5, R20, RZ, 0x3c, !PT ;  /* 0x0000001405056212 */ /* 0x000fe400078e3cff */
[----:B------:R-:W-:Y:S02]  /*0d50*/  @P0 LOP3.LUT R2, R2, R27, RZ, 0x3c, !PT ;  /* 0x0000001b02020212 */ /* 0x000fe400078e3cff */
[----:B------:R-:W-:Y:S02]  /*0d60*/  @P0 LOP3.LUT R4, R4, R25, RZ, 0x3c, !PT ;  /* 0x0000001904040212 */ /* 0x000fe400078e3cff */
[----:B------:R-:W-:Y:S01]  /*0d70*/  @P0 LOP3.LUT R5, R5, R24, RZ, 0x3c, !PT ;  /* 0x0000001805050212 */ /* 0x000fe200078e3cff */
[----:B------:R-:W-:Y:S06]  /*0d80*/  @P1 BRA `(.L_x_35) ;  /* 0xfffffff400481947 */ /* 0x000fec000383ffff */
[----:B------:R-:W-:-:S05]  /*0d90*/  VIADD R17, R17, 0x1 ;  /* 0x0000000111117836 */ /* 0x000fca0000000000 */
[----:B------:R-:W-:-:S13]  /*0da0*/  ISETP.NE.AND P0, PT, R17, 0x5, PT ;  /* 0x000000051100780c */ /* 0x000fda0003f05270 */
[----:B------:R-:W-:Y:S05]  /*0db0*/  @P0 BRA `(.L_x_36) ;  /* 0xfffffff400300947 */ /* 0x000fea000383ffff */
[----:B------:R0:W-:Y:S01]  /*0dc0*/  STG.E.64 desc[UR4][R6.64+0x8], R4 ;  /* 0x0000080406007986 */ /* 0x0001e2000c101b04 */
[----:B------:R-:W-:Y:S01]  /*0dd0*/  VIADD R14, R14, 0x1 ;  /* 0x000000010e0e7836 */ /* 0x000fe20000000000 */
[----:B------:R-:W-:Y:S02]  /*0de0*/  LOP3.LUT R11, R13, 0x3, RZ, 0xc0, !PT ;  /* 0x000000030d0b7812 */ /* 0x000fe400078ec0ff */
[----:B------:R0:W-:Y:S02]  /*0df0*/  STG.E.64 desc[UR4][R6.64+0x10], R2 ;  /* 0x0000100206007986 */ /* 0x0001e4000c101b04 */
[----:B------:R-:W-:Y:S02]  /*0e00*/  ISETP.GE.U32.AND P0, PT, R14, R11, PT ;  /* 0x0000000b0e00720c */ /* 0x000fe40003f06070 */
[----:B------:R0:W-:Y:S11]  /*0e10*/  STG.E desc[UR4][R6.64+0x4], R15 ;  /* 0x0000040f06007986 */ /* 0x0001f6000c101904 */
[----:B------:R-:W-:Y:S05]  /*0e20*/  @!P0 BRA `(.L_x_37) ;  /* 0xfffffff400048947 */ /* 0x000fea000383ffff */
.L_x_34:
[----:B------:R-:W-:Y:S05]  /*0e30*/  BSYNC.RECONVERGENT B1 ;  /* 0x0000000000017941 */ /* 0x000fea0003800200 */
.L_x_33:
[C---:B------:R-:W-:Y:S01]  /*0e40*/  ISETP.GT.U32.AND P0, PT, R13.reuse, 0x3, PT ;  /* 0x000000030d00780c */ /* 0x040fe20003f04070 */
[----:B------:R-:W-:Y:S01]  /*0e50*/  VIADD R12, R12, 0x1 ;  /* 0x000000010c0c7836 */ /* 0x000fe20000000000 */
[--C-:B------:R-:W-:Y:S02]  /*0e60*/  SHF.R.U64 R13, R13, 0x2, R0.reuse ;  /* 0x000000020d0d7819 */ /* 0x100fe40000001200 */
[----:B------:R-:W-:Y:S02]  /*0e70*/  ISETP.GT.U32.AND.EX P0, PT, R0, RZ, PT, P0 ;  /* 0x000000ff0000720c */ /* 0x000fe40003f04100 */
[----:B------:R-:W-:-:S11]  /*0e80*/  SHF.R.U32.HI R0, RZ, 0x2, R0 ;  /* 0x00000002ff007819 */ /* 0x000fd60000011600 */
[----:B------:R-:W-:Y:S05]  /*0e90*/  @P0 BRA `(.L_x_38) ;  /* 0xfffffff000c80947 */ /* 0x000fea000383ffff */
.L_x_32:
[----:B------:R-:W-:Y:S05]  /*0ea0*/  BSYNC.RECONVERGENT B0 ;  /* 0x0000000000007941 */ /* 0x000fea0003800200 */
.L_x_31:
[----:B------:R-:W-:Y:S04]  /*0eb0*/  STG.E.64 desc[UR4][R6.64+0x18], RZ ;  /* 0x000018ff06007986 */ /* 0x000fe8000c101b04 */
[----:B------:R-:W-:Y:S04]  /*0ec0*/  STG.E desc[UR4][R6.64+0x20], RZ ;  /* 0x000020ff06007986 */ /* 0x000fe8000c101904 */
[----:B------:R-:W-:Y:S01]  /*0ed0*/  STG.E.64 desc[UR4][R6.64+0x28], RZ ;  /* 0x000028ff06007986 */ /* 0x000fe2000c101b04 */
[----:B------:R-:W-:Y:S05]  /*0ee0*/  EXIT ;  /* 0x000000000000794d */ /* 0x000fea0003800000 */
.L_x_39:
        /* <DEDUP_REMOVED lines=9> */
.L_x_43:


//--------------------- .nv.global.init           --------------------------
	.section	.nv.global.init,"aw",@progbits
	.align	4
.nv.global.init:
	.type		mrg32k3aM1SubSeq,@object
	.size		mrg32k3aM1SubSeq,(mrg32k3aM2SubSeq - mrg32k3aM1SubSeq)
mrg32k3aM1SubSeq:
        /*0000*/ 	.byte	0x0b, 0xcc, 0xee, 0x04, 0x73, 0x29, 0x8b, 0x6f, 0xf6, 0x53, 0x03, 0xf6, 0x23, 0xf6, 0xea, 0xda
        /* <DEDUP_REMOVED lines=125> */
	.type		mrg32k3aM2SubSeq,@object
	.size		mrg32k3aM2SubSeq,(mrg32k3aM1 - mrg32k3aM2SubSeq)
mrg32k3aM2SubSeq:
        /* <DEDUP_REMOVED lines=126> */
	.type		mrg32k3aM1,@object
	.size		mrg32k3aM1,(mrg32k3aM1Seq - mrg32k3aM1)
mrg32k3aM1:
        /* <DEDUP_REMOVED lines=144> */
	.type		mrg32k3aM1Seq,@object
	.size		mrg32k3aM1Seq,(mrg32k3aM2 - mrg32k3aM1Seq)
mrg32k3aM1Seq:
        /* <DEDUP_REMOVED lines=144> */
	.type		mrg32k3aM2,@object
	.size		mrg32k3aM2,(mrg32k3aM2Seq - mrg32k3aM2)
mrg32k3aM2:
        /* <DEDUP_REMOVED lines=144> */
	.type		mrg32k3aM2Seq,@object
	.size		mrg32k3aM2Seq,(precalc_xorwow_matrix - mrg32k3aM2Seq)
mrg32k3aM2Seq:
        /* <DEDUP_REMOVED lines=144> */
	.type		precalc_xorwow_matrix,@object
	.size		precalc_xorwow_matrix,(precalc_xorwow_offset_matrix - precalc_xorwow_matrix)
precalc_xorwow_matrix:
        /* <DEDUP_REMOVED lines=6400> */
	.type		precalc_xorwow_offset_matrix,@object
	.size		precalc_xorwow_offset_matrix,(.L_1 - precalc_xorwow_offset_matrix)
precalc_xorwow_offset_matrix:
        /* <DEDUP_REMOVED lines=6400> */
.L_1:


//--------------------- .nv.shared.reserved.0     --------------------------
	.section	.nv.shared.reserved.0,"aw",@nobits
	.weak		__nv_reservedSMEM_offset_0_alias
	.size		__nv_reservedSMEM_offset_0_alias, 0, 64
	.other		__nv_reservedSMEM_offset_0_alias,@"STO_CUDA_RESERVED_SHARED STV_DEFAULT"
__nv_reservedSMEM_offset_0_alias:
	.zero		0
	.zero		64


//--------------------- .nv.constant0._Z7randomsP17curandStateXORWOWddPdi --------------------------
	.section	.nv.constant0._Z7randomsP17curandStateXORWOWddPdi,"a",@progbits
	.sectionflags	@""
	.align	4
.nv.constant0._Z7randomsP17curandStateXORWOWddPdi:
	.zero		932


//--------------------- .nv.constant0._Z4initjP17curandStateXORWOWi --------------------------
	.section	.nv.constant0._Z4initjP17curandStateXORWOWi,"a",@progbits
	.sectionflags	@""
	.align	4
.nv.constant0._Z4initjP17curandStateXORWOWi:
	.zero		916


//--------------------- SYMBOLS --------------------------

	.type		.nv.reservedSmem.offset0,@object
	.size		.nv.reservedSmem.offset0,0x4
